def attn_fwd(
    Q,
    K,
    V,
    Out,
    Lse,
    sm_scale,
    stride_qz,
    stride_qh,
    stride_qm,
    stride_qk,
    stride_kz,
    stride_kh,
    stride_kn,
    stride_kk,
    stride_vz,
    stride_vh,
    stride_vn,
    stride_vk,
    stride_oz,
    stride_oh,
    stride_om,
    stride_ok,
    seqlen_q,
    seqlen_k,
    BLOCK_M: tl.constexpr,
    BLOCK_N: tl.constexpr,
    HEAD_DIM: tl.constexpr,
    CAUSAL: tl.constexpr,
):
    start_m = tl.program_id(0)
    off_hz = tl.program_id(1)
    q_off = off_hz * stride_qh
    k_off = off_hz * stride_kh
    v_off = off_hz * stride_vh
    offs_m = start_m * BLOCK_M + tl.arange(0, BLOCK_M)
    offs_d = tl.arange(0, HEAD_DIM)
    offs_n = tl.arange(0, BLOCK_N)
    q_ptrs = Q + q_off + offs_m[:, None] * stride_qm + offs_d[None, :] * stride_qk
    k_ptrs = K + k_off + offs_d[:, None] * stride_kk + offs_n[None, :] * stride_kn
    v_ptrs = V + v_off + offs_n[:, None] * stride_vn + offs_d[None, :] * stride_vk
    m_i = tl.full([BLOCK_M], float("-inf"), dtype=tl.float32)
    l_i = tl.zeros([BLOCK_M], dtype=tl.float32) + 1.0
    acc = tl.zeros([BLOCK_M, HEAD_DIM], dtype=tl.float32)
    q = tl.load(q_ptrs)
    acc, l_i, m_i = _attn_fwd_inner(
        acc,
        l_i,
        m_i,
        q,
        k_ptrs,
        v_ptrs,
        sm_scale,
        stride_kn,
        stride_vn,
        start_m,
        seqlen_k,
        BLOCK_M,
        BLOCK_N,
        HEAD_DIM,
        CAUSAL,
    )
    acc = acc / l_i[:, None]
    lse = m_i + tl.math.log2(l_i) / 1.4426950408889634
    o_ptrs = (
        Out
        + off_hz * stride_oh
        + offs_m[:, None] * stride_om
        + offs_d[None, :] * stride_ok
    )
    tl.store(o_ptrs, acc.to(Out.dtype.element_ty))
    tl.store(Lse + off_hz * seqlen_q + offs_m, lse)

# config = {"BLOCK_M": 32, "BLOCK_N": 32, "HEAD_DIM": 32, "arch": "sm_100", "causal": false, "dtype": "fp8e4m3", "num_stages": 2, "num_warps": 4}
# arch = sm_100


// ===== COMPILED SASS (sm_100a) =====

	.target	sm_100a

	.elftype	@"ET_EXEC"


//--------------------- .note.nv.tkinfo           --------------------------
	.section	.note.nv.tkinfo,"",@"SHT_NOTE"
	.sectionflags	@"SHF_NOTE_NV_TKINFO"
	.tkinfo
        /*0018*/ 	.word	0x00000081
        /*0030*/ 	.string	""
        /*0030*/ 	.string	"ptxas-blackwell"
        /*0030*/ 	.string	"Cuda compilation tools, release 12.9, V12.9.86"
        /*0030*/ 	.string	"Build cuda_12.9.r12.9/compiler.36037853_0"
        /*0030*/ 	.string	"-v  -suppress-debug-info  -lineinfo  -arch sm_100a "



//--------------------- .note.nv.cuver            --------------------------
	.section	.note.nv.cuver,"",@"SHT_NOTE"
	.sectionflags	@"SHF_NOTE_NV_CUVER"
        /*0018*/ 	.short	0x0001
        /*001a*/ 	.short	0x0064
        /*001c*/ 	.short	0x0001
        /*001e*/ 	.short	0x0000
        /*0020*/ 	.short	0x0001
        /*0022*/ 	.short	0x0000


//--------------------- .nv.info                  --------------------------
	.section	.nv.info,"",@"SHT_CUDA_INFO"
	.align	4


	//----- nvinfo : EIATTR_REGCOUNT
	.align		4
        /*0000*/ 	.byte	0x04, 0x2f
        /*0002*/ 	.short	(.L_2 - .L_1)
	.align		4
.L_1:
        /*0004*/ 	.word	index@(attn_fwd)
        /*0008*/ 	.word	0x00000064


	//----- nvinfo : EIATTR_FRAME_SIZE
	.align		4
.L_2:
        /*000c*/ 	.byte	0x04, 0x11
        /*000e*/ 	.short	(.L_4 - .L_3)
	.align		4
.L_3:
        /*0010*/ 	.word	index@(attn_fwd)
        /*0014*/ 	.word	0x00000000


	//----- nvinfo : EIATTR_MIN_STACK_SIZE
	.align		4
.L_4:
        /*0018*/ 	.byte	0x04, 0x12
        /*001a*/ 	.short	(.L_6 - .L_5)
	.align		4
.L_5:
        /*001c*/ 	.word	index@(attn_fwd)
        /*0020*/ 	.word	0x00000000
.L_6:


//--------------------- .nv.info.attn_fwd         --------------------------
	.section	.nv.info.attn_fwd,"",@"SHT_CUDA_INFO"
	.sectionflags	@""
	.align	4


	//----- nvinfo : EIATTR_CUDA_API_VERSION
	.align		4
        /*0000*/ 	.byte	0x04, 0x37
        /*0002*/ 	.short	(.L_8 - .L_7)
.L_7:
        /*0004*/ 	.word	0x00000081


	//----- nvinfo : EIATTR_KPARAM_INFO
	.align		4
.L_8:
        /*0008*/ 	.byte	0x04, 0x17
        /*000a*/ 	.short	(.L_10 - .L_9)
.L_9:
        /*000c*/ 	.word	0x00000000
        /*0010*/ 	.short	0x0019
        /*0012*/ 	.short	0x0080
        /*0014*/ 	.byte	0x00, 0xf4, 0x21, 0x00


	//----- nvinfo : EIATTR_KPARAM_INFO
	.align		4
.L_10:
        /*0018*/ 	.byte	0x04, 0x17
        /*001a*/ 	.short	(.L_12 - .L_11)
.L_11:
        /*001c*/ 	.word	0x00000000
        /*0020*/ 	.short	0x0018
        /*0022*/ 	.short	0x0078
        /*0024*/ 	.byte	0x00, 0xf4, 0x21, 0x00


	//----- nvinfo : EIATTR_KPARAM_INFO
	.align		4
.L_12:
        /*0028*/ 	.byte	0x04, 0x17
        /*002a*/ 	.short	(.L_14 - .L_13)
.L_13:
        /*002c*/ 	.word	0x00000000
        /*0030*/ 	.short	0x0017
        /*0032*/ 	.short	0x0070
        /*0034*/ 	.byte	0x00, 0xf0, 0x11, 0x00


	//----- nvinfo : EIATTR_KPARAM_INFO
	.align		4
.L_14:
        /*0038*/ 	.byte	0x04, 0x17
        /*003a*/ 	.short	(.L_16 - .L_15)
.L_15:
        /*003c*/ 	.word	0x00000000
        /*0040*/ 	.short	0x0016
        /*0042*/ 	.short	0x006c
        /*0044*/ 	.byte	0x00, 0xf0, 0x11, 0x00


	//----- nvinfo : EIATTR_KPARAM_INFO
	.align		4
.L_16:
        /*0048*/ 	.byte	0x04, 0x17
        /*004a*/ 	.short	(.L_18 - .L_17)
.L_17:
        /*004c*/ 	.word	0x00000000
        /*0050*/ 	.short	0x0015
        /*0052*/ 	.short	0x0068
        /*0054*/ 	.byte	0x00, 0xf0, 0x11, 0x00


	//----- nvinfo : EIATTR_KPARAM_INFO
	.align		4
.L_18:
        /*0058*/ 	.byte	0x04, 0x17
        /*005a*/ 	.short	(.L_20 - .L_19)
.L_19:
        /*005c*/ 	.word	0x00000000
        /*0060*/ 	.short	0x0014
        /*0062*/ 	.short	0x0064
        /*0064*/ 	.byte	0x00, 0xf0, 0x11, 0x00


	//----- nvinfo : EIATTR_KPARAM_INFO
	.align		4
.L_20:
        /*0068*/ 	.byte	0x04, 0x17
        /*006a*/ 	.short	(.L_22 - .L_21)
.L_21:
        /*006c*/ 	.word	0x00000000
        /*0070*/ 	.short	0x0013
        /*0072*/ 	.short	0x0060
        /*0074*/ 	.byte	0x00, 0xf0, 0x11, 0x00


	//----- nvinfo : EIATTR_KPARAM_INFO
	.align		4
.L_22:
        /*0078*/ 	.byte	0x04, 0x17
        /*007a*/ 	.short	(.L_24 - .L_23)
.L_23:
        /*007c*/ 	.word	0x00000000
        /*0080*/ 	.short	0x0012
        /*0082*/ 	.short	0x005c
        /*0084*/ 	.byte	0x00, 0xf0, 0x11, 0x00


	//----- nvinfo : EIATTR_KPARAM_INFO
	.align		4
.L_24:
        /*0088*/ 	.byte	0x04, 0x17
        /*008a*/ 	.short	(.L_26 - .L_25)
.L_25:
        /*008c*/ 	.word	0x00000000
        /*0090*/ 	.short	0x0011
        /*0092*/ 	.short	0x0058
        /*0094*/ 	.byte	0x00, 0xf0, 0x11, 0x00


	//----- nvinfo : EIATTR_KPARAM_INFO
	.align		4
.L_26:
        /*0098*/ 	.byte	0x04, 0x17
        /*009a*/ 	.short	(.L_28 - .L_27)
.L_27:
        /*009c*/ 	.word	0x00000000
        /*00a0*/ 	.short	0x0010
        /*00a2*/ 	.short	0x0054
        /*00a4*/ 	.byte	0x00, 0xf0, 0x11, 0x00


	//----- nvinfo : EIATTR_KPARAM_INFO
	.align		4
.L_28:
        /*00a8*/ 	.byte	0x04, 0x17
        /*00aa*/ 	.short	(.L_30 - .L_29)
.L_29:
        /*00ac*/ 	.word	0x00000000
        /*00b0*/ 	.short	0x000f
        /*00b2*/ 	.short	0x0050
        /*00b4*/ 	.byte	0x00, 0xf0, 0x11, 0x00


	//----- nvinfo : EIATTR_KPARAM_INFO
	.align		4
.L_30:
        /*00b8*/ 	.byte	0x04, 0x17
        /*00ba*/ 	.short	(.L_32 - .L_31)
.L_31:
        /*00bc*/ 	.word	0x00000000
        /*00c0*/ 	.short	0x000e
        /*00c2*/ 	.short	0x004c
        /*00c4*/ 	.byte	0x00, 0xf0, 0x11, 0x00


	//----- nvinfo : EIATTR_KPARAM_INFO
	.align		4
.L_32:
        /*00c8*/ 	.byte	0x04, 0x17
        /*00ca*/ 	.short	(.L_34 - .L_33)
.L_33:
        /*00cc*/ 	.word	0x00000000
        /*00d0*/ 	.short	0x000d
        /*00d2*/ 	.short	0x0048
        /*00d4*/ 	.byte	0x00, 0xf0, 0x11, 0x00


	//----- nvinfo : EIATTR_KPARAM_INFO
	.align		4
.L_34:
        /*00d8*/ 	.byte	0x04, 0x17
        /*00da*/ 	.short	(.L_36 - .L_35)
.L_35:
        /*00dc*/ 	.word	0x00000000
        /*00e0*/ 	.short	0x000c
        /*00e2*/ 	.short	0x0044
        /*00e4*/ 	.byte	0x00, 0xf0, 0x11, 0x00


	//----- nvinfo : EIATTR_KPARAM_INFO
	.align		4
.L_36:
        /*00e8*/ 	.byte	0x04, 0x17
        /*00ea*/ 	.short	(.L_38 - .L_37)
.L_37:
        /*00ec*/ 	.word	0x00000000
        /*00f0*/ 	.short	0x000b
        /*00f2*/ 	.short	0x0040
        /*00f4*/ 	.byte	0x00, 0xf0, 0x11, 0x00


	//----- nvinfo : EIATTR_KPARAM_INFO
	.align		4
.L_38:
        /*00f8*/ 	.byte	0x04, 0x17
        /*00fa*/ 	.short	(.L_40 - .L_39)
.L_39:
        /*00fc*/ 	.word	0x00000000
        /*0100*/ 	.short	0x000a
        /*0102*/ 	.short	0x003c
        /*0104*/ 	.byte	0x00, 0xf0, 0x11, 0x00


	//----- nvinfo : EIATTR_KPARAM_INFO
	.align		4
.L_40:
        /*0108*/ 	.byte	0x04, 0x17
        /*010a*/ 	.short	(.L_42 - .L_41)
.L_41:
        /*010c*/ 	.word	0x00000000
        /*0110*/ 	.short	0x0009
        /*0112*/ 	.short	0x0038
        /*0114*/ 	.byte	0x00, 0xf0, 0x11, 0x00


	//----- nvinfo : EIATTR_KPARAM_INFO
	.align		4
.L_42:
        /*0118*/ 	.byte	0x04, 0x17
        /*011a*/ 	.short	(.L_44 - .L_43)
.L_43:
        /*011c*/ 	.word	0x00000000
        /*0120*/ 	.short	0x0008
        /*0122*/ 	.short	0x0034
        /*0124*/ 	.byte	0x00, 0xf0, 0x11, 0x00


	//----- nvinfo : EIATTR_KPARAM_INFO
	.align		4
.L_44:
        /*0128*/ 	.byte	0x04, 0x17
        /*012a*/ 	.short	(.L_46 - .L_45)
.L_45:
        /*012c*/ 	.word	0x00000000
        /*0130*/ 	.short	0x0007
        /*0132*/ 	.short	0x0030
        /*0134*/ 	.byte	0x00, 0xf0, 0x11, 0x00


	//----- nvinfo : EIATTR_KPARAM_INFO
	.align		4
.L_46:
        /*0138*/ 	.byte	0x04, 0x17
        /*013a*/ 	.short	(.L_48 - .L_47)
.L_47:
        /*013c*/ 	.word	0x00000000
        /*0140*/ 	.short	0x0006
        /*0142*/ 	.short	0x002c
        /*0144*/ 	.byte	0x00, 0xf0, 0x11, 0x00


	//----- nvinfo : EIATTR_KPARAM_INFO
	.align		4
.L_48:
        /*0148*/ 	.byte	0x04, 0x17
        /*014a*/ 	.short	(.L_50 - .L_49)
.L_49:
        /*014c*/ 	.word	0x00000000
        /*0150*/ 	.short	0x0005
        /*0152*/ 	.short	0x0028
        /*0154*/ 	.byte	0x00, 0xf0, 0x11, 0x00


	//----- nvinfo : EIATTR_KPARAM_INFO
	.align		4
.L_50:
        /*0158*/ 	.byte	0x04, 0x17
        /*015a*/ 	.short	(.L_52 - .L_51)
.L_51:
        /*015c*/ 	.word	0x00000000
        /*0160*/ 	.short	0x0004
        /*0162*/ 	.short	0x0020
        /*0164*/ 	.byte	0x00, 0xf4, 0x21, 0x00


	//----- nvinfo : EIATTR_KPARAM_INFO
	.align		4
.L_52:
        /*0168*/ 	.byte	0x04, 0x17
        /*016a*/ 	.short	(.L_54 - .L_53)
.L_53:
        /*016c*/ 	.word	0x00000000
        /*0170*/ 	.short	0x0003
        /*0172*/ 	.short	0x0018
        /*0174*/ 	.byte	0x00, 0xf4, 0x21, 0x00


	//----- nvinfo : EIATTR_KPARAM_INFO
	.align		4
.L_54:
        /*0178*/ 	.byte	0x04, 0x17
        /*017a*/ 	.short	(.L_56 - .L_55)
.L_55:
        /*017c*/ 	.word	0x00000000
        /*0180*/ 	.short	0x0002
        /*0182*/ 	.short	0x0010
        /*0184*/ 	.byte	0x00, 0xf4, 0x21, 0x00


	//----- nvinfo : EIATTR_KPARAM_INFO
	.align		4
.L_56:
        /*0188*/ 	.byte	0x04, 0x17
        /*018a*/ 	.short	(.L_58 - .L_57)
.L_57:
        /*018c*/ 	.word	0x00000000
        /*0190*/ 	.short	0x0001
        /*0192*/ 	.short	0x0008
        /*0194*/ 	.byte	0x00, 0xf4, 0x21, 0x00


	//----- nvinfo : EIATTR_KPARAM_INFO
	.align		4
.L_58:
        /*0198*/ 	.byte	0x04, 0x17
        /*019a*/ 	.short	(.L_60 - .L_59)
.L_59:
        /*019c*/ 	.word	0x00000000
        /*01a0*/ 	.short	0x0000
        /*01a2*/ 	.short	0x0000
        /*01a4*/ 	.byte	0x00, 0xf4, 0x21, 0x00


	//----- nvinfo : EIATTR_SPARSE_MMA_MASK
	.align		4
.L_60:
        /*01a8*/ 	.byte	0x03, 0x50
        /*01aa*/ 	.short	0x0000


	//----- nvinfo : EIATTR_MAXREG_COUNT
	.align		4
        /*01ac*/ 	.byte	0x03, 0x1b
        /*01ae*/ 	.short	0x00ff


	//----- nvinfo : EIATTR_NUM_BARRIERS
	.align		4
        /*01b0*/ 	.byte	0x02, 0x4c
        /*01b2*/ 	.byte	0x01
	.zero		1


	//----- nvinfo : EIATTR_COOP_GROUP_MASK_REGIDS
	.align		4
        /*01b4*/ 	.byte	0x04, 0x29
        /*01b6*/ 	.short	(.L_62 - .L_61)


	//   ....[0]....
.L_61:
        /*01b8*/ 	.word	0xffffffff


	//   ....[1]....
        /*01bc*/ 	.word	0xffffffff


	//   ....[2]....
        /*01c0*/ 	.word	0xffffffff


	//   ....[3]....
        /*01c4*/ 	.word	0xffffffff


	//   ....[4]....
        /*01c8*/ 	.word	0xffffffff


	//   ....[5]....
        /*01cc*/ 	.word	0xffffffff


	//   ....[6]....
        /*01d0*/ 	.word	0xffffffff


	//   ....[7]....
        /*01d4*/ 	.word	0xffffffff


	//   ....[8]....
        /*01d8*/ 	.word	0xffffffff


	//   ....[9]....
        /*01dc*/ 	.word	0xffffffff


	//   ....[10]....
        /*01e0*/ 	.word	0xffffffff


	//   ....[11]....
        /*01e4*/ 	.word	0xffffffff


	//   ....[12]....
        /*01e8*/ 	.word	0xffffffff


	//   ....[13]....
        /*01ec*/ 	.word	0xffffffff


	//   ....[14]....
        /*01f0*/ 	.word	0xffffffff


	//   ....[15]....
        /*01f4*/ 	.word	0xffffffff


	//----- nvinfo : EIATTR_COOP_GROUP_INSTR_OFFSETS
	.align		4
.L_62:
        /*01f8*/ 	.byte	0x04, 0x28
        /*01fa*/ 	.short	(.L_64 - .L_63)


	//   ....[0]....
.L_63:
        /*01fc*/ 	.word	0x00001590


	//   ....[1]....
        /*0200*/ 	.word	0x000015b0


	//   ....[2]....
        /*0204*/ 	.word	0x000016b0


	//   ....[3]....
        /*0208*/ 	.word	0x00001700


	//   ....[4]....
        /*020c*/ 	.word	0x00001c40


	//   ....[5]....
        /*0210*/ 	.word	0x00001c60


	//   ....[6]....
        /*0214*/ 	.word	0x00001c70


	//   ....[7]....
        /*0218*/ 	.word	0x00001c80


	//   ....[8]....
        /*021c*/ 	.word	0x00001c90


	//   ....[9]....
        /*0220*/ 	.word	0x00001ca0


	//   ....[10]....
        /*0224*/ 	.word	0x00001cb0


	//   ....[11]....
        /*0228*/ 	.word	0x00001cc0


	//   ....[12]....
        /*022c*/ 	.word	0x00001fc0


	//   ....[13]....
        /*0230*/ 	.word	0x00001fd0


	//   ....[14]....
        /*0234*/ 	.word	0x00002070


	//   ....[15]....
        /*0238*/ 	.word	0x00002090


	//----- nvinfo : EIATTR_VRC_CTA_INIT_COUNT
	.align		4
.L_64:
        /*023c*/ 	.byte	0x02, 0x4a
	.zero		1
	.zero		1


	//----- nvinfo : EIATTR_EXIT_INSTR_OFFSETS
	.align		4
        /*0240*/ 	.byte	0x04, 0x1c
        /*0242*/ 	.short	(.L_66 - .L_65)


	//   ....[0]....
.L_65:
        /*0244*/ 	.word	0x000032d0


	//   ....[1]....
        /*0248*/ 	.word	0x00003300


	//----- nvinfo : EIATTR_REQNTID
	.align		4
.L_66:
        /*024c*/ 	.byte	0x04, 0x10
        /*024e*/ 	.short	(.L_68 - .L_67)
.L_67:
        /*0250*/ 	.word	0x00000080
        /*0254*/ 	.word	0x00000001
        /*0258*/ 	.word	0x00000001


	//----- nvinfo : EIATTR_CBANK_PARAM_SIZE
	.align		4
.L_68:
        /*025c*/ 	.byte	0x03, 0x19
        /*025e*/ 	.short	0x0088


	//----- nvinfo : EIATTR_PARAM_CBANK
	.align		4
        /*0260*/ 	.byte	0x04, 0x0a
        /*0262*/ 	.short	(.L_70 - .L_69)
	.align		4
.L_69:
        /*0264*/ 	.word	index@(.nv.constant0.attn_fwd)
        /*0268*/ 	.short	0x0380
        /*026a*/ 	.short	0x0088


	//----- nvinfo : EIATTR_SW_WAR
	.align		4
.L_70:
        /*026c*/ 	.byte	0x04, 0x36
        /*026e*/ 	.short	(.L_72 - .L_71)
.L_71:
        /*0270*/ 	.word	0x00000008
.L_72:


//--------------------- .nv.compat                --------------------------
	.section	.nv.compat,"",@"SHT_CUDA_COMPAT_INFO"
	.align	4
        /*0000*/ 	.byte	0x02, 0x02, 0x02, 0x00, 0x02, 0x05, 0x05, 0x00, 0x02, 0x03, 0x00, 0x00, 0x02, 0x06, 0x01, 0x00


//--------------------- .nv.callgraph             --------------------------
	.section	.nv.callgraph,"",@"SHT_CUDA_CALLGRAPH"
	.align	4
	.sectionentsize	8
	.align		4
        /*0000*/ 	.word	0x00000000
	.align		4
        /*0004*/ 	.word	0xffffffff
	.align		4
        /*0008*/ 	.word	0x00000000
	.align		4
        /*000c*/ 	.word	0xfffffffe
	.align		4
        /*0010*/ 	.word	0x00000000
	.align		4
        /*0014*/ 	.word	0xfffffffd
	.align		4
        /*0018*/ 	.word	0x00000000
	.align		4
        /*001c*/ 	.word	0xfffffffc


//--------------------- .nv.constant4             --------------------------
	.section	.nv.constant4,"a",@progbits
	.align	8
	.align		8
.nv.constant4:
        /*0000*/ 	.dword	_$_str


//--------------------- .text.attn_fwd            --------------------------
	.section	.text.attn_fwd,"ax",@progbits
	.align	128
        .global         attn_fwd
        .type           attn_fwd,@function
        .size           attn_fwd,(.L_x_3 - attn_fwd)
        .other          attn_fwd,@"STO_CUDA_ENTRY STV_DEFAULT"
attn_fwd:
.text.attn_fwd:
[----:B------:R-:W0:Y:S01]  /*0000*/  LDC R1, c[0x0][0x37c] ;  /* 0x0000df00ff017b82 */ /* 0x000e220000000800 */
[----:B------:R-:W1:Y:S07]  /*0010*/  S2R R87, SR_TID.X ;  /* 0x0000000000577919 */ /* 0x000e6e0000002100 */
[----:B------:R-:W2:Y:S01]  /*0020*/  S2UR UR7, SR_CTAID.Y ;  /* 0x00000000000779c3 */ /* 0x000ea20000002600 */
[----:B------:R-:W2:Y:S01]  /*0030*/  LDCU.64 UR4, c[0x0][0x3b0] ;  /* 0x00007600ff0477ac */ /* 0x000ea20008000a00 */
[----:B------:R-:W3:Y:S01]  /*0040*/  S2R R0, SR_CTAID.X ;  /* 0x0000000000007919 */ /* 0x000ee20000002500 */
[----:B------:R-:W4:Y:S05]  /*0050*/  LDCU.64 UR10, c[0x0][0x358] ;  /* 0x00006b00ff0a77ac */ /* 0x000f2a0008000a00 */
[----:B------:R-:W5:Y:S01]  /*0060*/  LDC R19, c[0x0][0x3b8] ;  /* 0x0000ee00ff137b82 */ /* 0x000f620000000800 */
[----:B------:R-:W0:Y:S07]  /*0070*/  LDCU UR12, c[0x0][0x3f0] ;  /* 0x00007e00ff0c77ac */ /* 0x000e2e0008000800 */
[----:B------:R-:W0:Y:S01]  /*0080*/  LDC.64 R22, c[0x0][0x380] ;  /* 0x0000e000ff167b82 */ /* 0x000e220000000a00 */
[----:B--2---:R-:W-:Y:S01]  /*0090*/  UIMAD UR4, UR7, UR4, URZ ;  /* 0x00000004070472a4 */ /* 0x004fe2000f8e02ff */
[----:B-1----:R-:W-:-:S02]  /*00a0*/  LOP3.LUT R3, R87, 0x1f, RZ, 0xc0, !PT ;  /* 0x0000001f57037812 */ /* 0x002fc400078ec0ff */
[----:B------:R-:W-:-:S03]  /*00b0*/  SHF.R.U32.HI R4, RZ, 0x5, R87 ;  /* 0x00000005ff047819 */ /* 0x000fc60000011657 */
[----:B---3--:R-:W-:Y:S01]  /*00c0*/  IMAD R0, R0, 0x20, R3 ;  /* 0x0000002000007824 */ /* 0x008fe200078e0203 */
[----:B------:R-:W-:-:S03]  /*00d0*/  SGXT.U32 R4, R4, 0x2 ;  /* 0x000000020404781a */ /* 0x000fc60000000000 */
[----:B------:R-:W-:Y:S01]  /*00e0*/  IMAD R5, R0, UR5, RZ ;  /* 0x0000000500057c24 */ /* 0x000fe2000f8e02ff */
[----:B------:R-:W-:Y:S01]  /*00f0*/  USHF.R.S32.HI UR5, URZ, 0x1f, UR4 ;  /* 0x0000001fff057899 */ /* 0x000fe20008011404 */
[----:B-----5:R-:W-:-:S03]  /*0100*/  IMAD R2, R4, R19, RZ ;  /* 0x0000001304027224 */ /* 0x020fc600078e02ff */
[----:B0-----:R-:W-:Y:S02]  /*0110*/  IADD3 R22, P0, P1, R5, UR4, R22 ;  /* 0x0000000405167c10 */ /* 0x001fe4000f91e016 */
[----:B------:R-:W-:Y:S01]  /*0120*/  SHF.R.S32.HI R6, RZ, 0x1f, R5 ;  /* 0x0000001fff067819 */ /* 0x000fe20000011405 */
[----:B------:R-:W-:-:S03]  /*0130*/  IMAD R5, R19, 0x4, R2 ;  /* 0x0000000413057824 */ /* 0x000fc600078e0202 */
[----:B------:R-:W-:Y:S01]  /*0140*/  IADD3.X R24, PT, PT, R6, UR5, R23, P0, P1 ;  /* 0x0000000506187c10 */ /* 0x000fe200087e2417 */
[----:B------:R-:W-:Y:S01]  /*0150*/  IMAD R11, R19, 0x4, R5 ;  /* 0x00000004130b7824 */ /* 0x000fe200078e0205 */
[CC--:B------:R-:W-:Y:S02]  /*0160*/  IADD3 R6, P0, PT, R2.reuse, R22.reuse, RZ ;  /* 0x0000001602067210 */ /* 0x0c0fe40007f1e0ff */
[----:B------:R-:W-:Y:S02]  /*0170*/  IADD3 R8, P1, PT, R5, R22, RZ ;  /* 0x0000001605087210 */ /* 0x000fe40007f3e0ff */
[----:B------:R-:W-:Y:S01]  /*0180*/  LEA.HI.X.SX32 R7, R2, R24, 0x1, P0 ;  /* 0x0000001802077211 */ /* 0x000fe200000f0eff */
[----:B------:R-:W-:Y:S01]  /*0190*/  IMAD R2, R19, 0x4, R11 ;  /* 0x0000000413027824 */ /* 0x000fe200078e020b */
[----:B------:R-:W-:Y:S02]  /*01a0*/  IADD3 R10, P0, PT, R11, R22, RZ ;  /* 0x000000160b0a7210 */ /* 0x000fe40007f1e0ff */
[-C--:B------:R-:W-:Y:S01]  /*01b0*/  LEA.HI.X.SX32 R9, R5, R24.reuse, 0x1, P1 ;  /* 0x0000001805097211 */ /* 0x080fe200008f0eff */
[----:B------:R-:W-:Y:S01]  /*01c0*/  IMAD R5, R19, 0x4, R2 ;  /* 0x0000000413057824 */ /* 0x000fe200078e0202 */
[----:B------:R-:W-:Y:S01]  /*01d0*/  LEA.HI.X.SX32 R11, R11, R24, 0x1, P0 ;  /* 0x000000180b0b7211 */ /* 0x000fe200000f0eff */
[----:B----4-:R0:W2:Y:S01]  /*01e0*/  LDG.E.U8 R20, desc[UR10][R6.64] ;  /* 0x0000000a06147981 */ /* 0x0100a2000c1e1100 */
[----:B------:R-:W-:-:S02]  /*01f0*/  IADD3 R14, P0, PT, R2, R22, RZ ;  /* 0x00000016020e7210 */ /* 0x000fc40007f1e0ff */
[----:B------:R-:W-:Y:S01]  /*0200*/  LEA.HI R12, R87, 0x1c, RZ, 0x1b ;  /* 0x0000001c570c7811 */ /* 0x000fe200078fd8ff */
[----:B------:R1:W2:Y:S01]  /*0210*/  LDG.E.U8 R21, desc[UR10][R8.64] ;  /* 0x0000000a08157981 */ /* 0x0002a2000c1e1100 */
[----:B------:R-:W-:Y:S01]  /*0220*/  LEA.HI.X.SX32 R15, R2, R24, 0x1, P0 ;  /* 0x00000018020f7211 */ /* 0x000fe200000f0eff */
[----:B------:R-:W-:Y:S01]  /*0230*/  IMAD R2, R19, 0x4, R5 ;  /* 0x0000000413027824 */ /* 0x000fe200078e0205 */
[C---:B------:R-:W-:Y:S01]  /*0240*/  IADD3 R16, P0, PT, R5.reuse, R22, RZ ;  /* 0x0000001605107210 */ /* 0x040fe20007f1e0ff */
[----:B------:R-:W-:Y:S01]  /*0250*/  IMAD R13, R12, R19, RZ ;  /* 0x000000130c0d7224 */ /* 0x000fe200078e02ff */
[----:B------:R-:W3:Y:S02]  /*0260*/  LDG.E.U8 R10, desc[UR10][R10.64] ;  /* 0x0000000a0a0a7981 */ /* 0x000ee4000c1e1100 */
[----:B------:R-:W-:Y:S01]  /*0270*/  LEA.HI.X.SX32 R17, R5, R24, 0x1, P0 ;  /* 0x0000001805117211 */ /* 0x000fe200000f0eff */
[----:B------:R-:W-:Y:S01]  /*0280*/  IMAD R5, R19, 0x4, R2 ;  /* 0x0000000413057824 */ /* 0x000fe200078e0202 */
[-C--:B0-----:R-:W-:Y:S01]  /*0290*/  IADD3 R6, P0, PT, R2, R22.reuse, RZ ;  /* 0x0000001602067210 */ /* 0x081fe20007f1e0ff */
[----:B------:R-:W3:Y:S01]  /*02a0*/  LDG.E.U8 R15, desc[UR10][R14.64] ;  /* 0x0000000a0e0f7981 */ /* 0x000ee2000c1e1100 */
[----:B------:R-:W-:-:S02]  /*02b0*/  IADD3 R18, P1, PT, R13, R22, RZ ;  /* 0x000000160d127210 */ /* 0x000fc40007f3e0ff */
[----:B------:R-:W-:Y:S01]  /*02c0*/  LEA.HI.X.SX32 R7, R2, R24, 0x1, P0 ;  /* 0x0000001802077211 */ /* 0x000fe200000f0eff */
[----:B------:R-:W4:Y:S01]  /*02d0*/  LDG.E.U8 R16, desc[UR10][R16.64] ;  /* 0x0000000a10107981 */ /* 0x000f22000c1e1100 */
[----:B-1----:R-:W-:Y:S02]  /*02e0*/  IADD3 R8, P0, PT, R5, R22, RZ ;  /* 0x0000001605087210 */ /* 0x002fe40007f1e0ff */
[-C--:B------:R-:W-:Y:S02]  /*02f0*/  LEA.HI.X.SX32 R19, R13, R24.reuse, 0x1, P1 ;  /* 0x000000180d137211 */ /* 0x080fe400008f0eff */
[----:B------:R-:W-:Y:S01]  /*0300*/  LEA.HI.X.SX32 R9, R5, R24, 0x1, P0 ;  /* 0x0000001805097211 */ /* 0x000fe200000f0eff */
[----:B------:R0:W4:Y:S04]  /*0310*/  LDG.E.U8 R7, desc[UR10][R6.64] ;  /* 0x0000000a06077981 */ /* 0x000128000c1e1100 */
[----:B------:R-:W5:Y:S04]  /*0320*/  LDG.E.U8 R19, desc[UR10][R18.64] ;  /* 0x0000000a12137981 */ /* 0x000f68000c1e1100 */
[----:B------:R1:W5:Y:S01]  /*0330*/  LDG.E.U8 R8, desc[UR10][R8.64] ;  /* 0x0000000a08087981 */ /* 0x000362000c1e1100 */
[----:B------:R-:W0:Y:S01]  /*0340*/  S2UR UR6, SR_CgaCtaId ;  /* 0x00000000000679c3 */ /* 0x000e220000008800 */
[----:B------:R-:W-:Y:S01]  /*0350*/  SHF.R.S32.HI R5, RZ, 0x6, R87 ;  /* 0x00000006ff057819 */ /* 0x000fe20000011457 */
[----:B------:R-:W-:Y:S01]  /*0360*/  IMAD.SHL.U32 R2, R87, 0x2, RZ ;  /* 0x0000000257027824 */ /* 0x000fe200078e00ff */
[----:B------:R-:W-:Y:S01]  /*0370*/  UMOV UR4, 0x400 ;  /* 0x0000040000047882 */ /* 0x000fe20000000000 */
[----:B------:R-:W-:Y:S01]  /*0380*/  UISETP.GE.AND UP0, UPT, UR12, 0x1, UPT ;  /* 0x000000010c00788c */ /* 0x000fe2000bf06270 */
[----:B------:R-:W-:Y:S01]  /*0390*/  SGXT R5, R5, 0x1 ;  /* 0x000000010505781a */ /* 0x000fe20000000200 */
[----:B------:R-:W-:Y:S01]  /*03a0*/  IMAD.MOV.U32 R42, RZ, RZ, -0x800000 ;  /* 0xff800000ff2a7424 */ /* 0x000fe200078e00ff */
[----:B------:R-:W-:Y:S01]  /*03b0*/  CS2R R22, SRZ ;  /* 0x0000000000167805 */ /* 0x000fe2000001ff00 */
[----:B------:R-:W-:Y:S01]  /*03c0*/  IMAD.MOV.U32 R89, RZ, RZ, 0x3f800000 ;  /* 0x3f800000ff597424 */ /* 0x000fe200078e00ff */
[----:B------:R-:W-:Y:S01]  /*03d0*/  LOP3.LUT R5, R5, 0x90, RZ, 0xc0, !PT ;  /* 0x0000009005057812 */ /* 0x000fe200078ec0ff */
[----:B------:R-:W-:Y:S01]  /*03e0*/  IMAD.MOV.U32 R88, RZ, RZ, 0x3f800000 ;  /* 0x3f800000ff587424 */ /* 0x000fe200078e00ff */
[----:B------:R-:W-:Y:S01]  /*03f0*/  CS2R R36, SRZ ;  /* 0x0000000000247805 */ /* 0x000fe2000001ff00 */
[----:B------:R-:W-:Y:S01]  /*0400*/  IMAD.MOV.U32 R43, RZ, RZ, -0x800000 ;  /* 0xff800000ff2b7424 */ /* 0x000fe200078e00ff */
[----:B------:R-:W-:-:S02]  /*0410*/  LOP3.LUT R2, R5, 0x7e, R2, 0x78, !PT ;  /* 0x0000007e05027812 */ /* 0x000fc400078e7802 */
[----:B------:R-:W-:Y:S02]  /*0420*/  CS2R R38, SRZ ;  /* 0x0000000000267805 */ /* 0x000fe4000001ff00 */
[----:B------:R-:W-:Y:S02]  /*0430*/  CS2R R24, SRZ ;  /* 0x0000000000187805 */ /* 0x000fe4000001ff00 */
[----:B------:R-:W-:Y:S02]  /*0440*/  CS2R R26, SRZ ;  /* 0x00000000001a7805 */ /* 0x000fe4000001ff00 */
[----:B------:R-:W-:Y:S01]  /*0450*/  LOP3.LUT R5, R2, 0x20, RZ, 0x3c, !PT ;  /* 0x0000002002057812 */ /* 0x000fe200078e3cff */
[----:B0-----:R-:W-:Y:S01]  /*0460*/  ULEA UR6, UR6, UR4, 0x18 ;  /* 0x0000000406067291 */ /* 0x001fe2000f8ec0ff */
[----:B--2---:R-:W-:-:S05]  /*0470*/  IMAD R20, R21, 0x100, R20 ;  /* 0x0000010015147824 */ /* 0x004fca00078e0214 */
[----:B------:R-:W-:-:S04]  /*0480*/  F2FP.F16.E4M3.UNPACK_B R20, R20 ;  /* 0x00000014ff14723e */ /* 0x000fc800020006ff */
[----:B------:R-:W-:Y:S01]  /*0490*/  PRMT R6, R20, 0x7632, R6 ;  /* 0x0000763214067816 */ /* 0x000fe20000000006 */
[----:B---3--:R-:W-:Y:S01]  /*04a0*/  IMAD R10, R15, 0x100, R10 ;  /* 0x000001000f0a7824 */ /* 0x008fe200078e020a */
[----:B------:R0:W-:Y:S04]  /*04b0*/  STS.U16 [R2+UR6], R20 ;  /* 0x0000001402007988 */ /* 0x0001e80008000406 */
[----:B------:R-:W-:-:S04]  /*04c0*/  F2FP.F16.E4M3.UNPACK_B R10, R10 ;  /* 0x0000000aff0a723e */ /* 0x000fc800020006ff */
[----:B-1----:R-:W-:Y:S01]  /*04d0*/  PRMT R9, R10, 0x7632, R9 ;  /* 0x000076320a097816 */ /* 0x002fe20000000009 */
[----:B----4-:R-:W-:Y:S01]  /*04e0*/  IMAD R7, R7, 0x100, R16 ;  /* 0x0000010007077824 */ /* 0x010fe200078e0210 */
[----:B------:R-:W-:Y:S01]  /*04f0*/  STS.U16 [R2+UR6+0x200], R10 ;  /* 0x0002000a02007988 */ /* 0x000fe20008000406 */
[----:B0-----:R-:W-:Y:S02]  /*0500*/  CS2R R20, SRZ ;  /* 0x0000000000147805 */ /* 0x001fe4000001ff00 */
[----:B------:R-:W-:Y:S02]  /*0510*/  CS2R R16, SRZ ;  /* 0x0000000000107805 */ /* 0x000fe4000001ff00 */
[----:B------:R-:W-:Y:S01]  /*0520*/  F2FP.F16.E4M3.UNPACK_B R7, R7 ;  /* 0x00000007ff07723e */ /* 0x000fe200020006ff */
[----:B-----5:R-:W-:-:S03]  /*0530*/  IMAD R8, R19, 0x100, R8 ;  /* 0x0000010013087824 */ /* 0x020fc600078e0208 */
[----:B------:R-:W-:Y:S01]  /*0540*/  PRMT R11, R7, 0x7632, R11 ;  /* 0x00007632070b7816 */ /* 0x000fe2000000000b */
[----:B------:R-:W-:Y:S01]  /*0550*/  STS.U16 [R2+UR6+0x400], R7 ;  /* 0x0004000702007988 */ /* 0x000fe20008000406 */
[----:B------:R-:W-:Y:S02]  /*0560*/  CS2R R18, SRZ ;  /* 0x0000000000127805 */ /* 0x000fe4000001ff00 */
[----:B------:R-:W-:-:S04]  /*0570*/  F2FP.F16.E4M3.UNPACK_B R8, R8 ;  /* 0x00000008ff08723e */ /* 0x000fc800020006ff */
[----:B------:R-:W-:Y:S01]  /*0580*/  PRMT R13, R8, 0x7632, R13 ;  /* 0x00007632080d7816 */ /* 0x000fe2000000000d */
[----:B------:R0:W-:Y:S04]  /*0590*/  STS.U16 [R2+UR6+0x600], R8 ;  /* 0x0006000802007988 */ /* 0x0001e80008000406 */
[----:B------:R1:W-:Y:S04]  /*05a0*/  STS.U16 [R5+UR6+0x100], R6 ;  /* 0x0001000605007988 */ /* 0x0003e80008000406 */
[----:B------:R-:W-:Y:S01]  /*05b0*/  STS.U16 [R5+UR6+0x300], R9 ;  /* 0x0003000905007988 */ /* 0x000fe20008000406 */
[----:B0-----:R-:W-:-:S03]  /*05c0*/  IMAD.SHL.U32 R2, R87, 0x40, RZ ;  /* 0x0000004057027824 */ /* 0x001fc600078e00ff */
[----:B------:R-:W-:Y:S01]  /*05d0*/  STS.U16 [R5+UR6+0x500], R11 ;  /* 0x0005000b05007988 */ /* 0x000fe20008000406 */
[----:B-1----:R-:W-:-:S03]  /*05e0*/  LOP3.LUT R6, R87, 0x8, RZ, 0xc0, !PT ;  /* 0x0000000857067812 */ /* 0x002fc600078ec0ff */
[----:B------:R0:W-:Y:S02]  /*05f0*/  STS.U16 [R5+UR6+0x700], R13 ;  /* 0x0007000d05007988 */ /* 0x0001e40008000406 */
[----:B0-----:R-:W-:-:S04]  /*0600*/  SHF.R.S32.HI R5, RZ, 0x3, R87 ;  /* 0x00000003ff057819 */ /* 0x001fc80000011457 */
[----:B------:R-:W-:Y:S01]  /*0610*/  SGXT R5, R5, 0x1 ;  /* 0x000000010505781a */ /* 0x000fe20000000200 */
[----:B------:R-:W-:Y:S06]  /*0620*/  BRA.U !UP0, `(.L_x_0) ;  /* 0x0000001908e87547 */ /* 0x000fec000b800000 */
[----:B------:R-:W-:Y:S01]  /*0630*/  LOP3.LUT R7, R2, 0x40, RZ, 0xc0, !PT ;  /* 0x0000004002077812 */ /* 0x000fe200078ec0ff */
[----:B------:R-:W0:Y:S01]  /*0640*/  LDC.64 R56, c[0x0][0x3c0] ;  /* 0x0000f000ff387b82 */ /* 0x000e220000000a00 */
[C---:B------:R-:W-:Y:S01]  /*0650*/  LOP3.LUT R8, R87.reuse, 0x1, RZ, 0xc0, !PT ;  /* 0x0000000157087812 */ /* 0x040fe200078ec0ff */
[----:B------:R-:W1:Y:S01]  /*0660*/  LDCU UR4, c[0x0][0x3c8] ;  /* 0x00007900ff0477ac */ /* 0x000e620008000800 */
[----:B------:R-:W-:Y:S01]  /*0670*/  LOP3.LUT R9, R87, 0x1c, RZ, 0xc0, !PT ;  /* 0x0000001c57097812 */ /* 0x000fe200078ec0ff */
[----:B------:R-:W-:Y:S01]  /*0680*/  VIADD R7, R7, UR6 ;  /* 0x0000000607077c36 */ /* 0x000fe20008000000 */
[----:B------:R-:W-:Y:S01]  /*0690*/  SHF.R.U32.HI R10, RZ, 0x1, R87 ;  /* 0x00000001ff0a7819 */ /* 0x000fe20000011657 */
[----:B------:R-:W2:Y:S01]  /*06a0*/  LDCU.64 UR14, c[0x0][0x388] ;  /* 0x00007100ff0e77ac */ /* 0x000ea20008000a00 */
[----:B------:R-:W-:Y:S01]  /*06b0*/  LOP3.LUT R2, R87, 0x4, RZ, 0xc0, !PT ;  /* 0x0000000457027812 */ /* 0x000fe200078ec0ff */
[----:B------:R-:W3:Y:S01]  /*06c0*/  LDC R17, c[0x0][0x3d8] ;  /* 0x0000f600ff117b82 */ /* 0x000ee20000000800 */
[----:B------:R-:W-:Y:S01]  /*06d0*/  IMAD R9, R8, 0x2, R9 ;  /* 0x0000000208097824 */ /* 0x000fe200078e0209 */
[----:B------:R-:W-:Y:S01]  /*06e0*/  SGXT.U32 R8, R10, 0x1 ;  /* 0x000000010a08781a */ /* 0x000fe20000000000 */
[----:B------:R-:W4:Y:S01]  /*06f0*/  LDCU.64 UR8, c[0x0][0x3d0] ;  /* 0x00007a00ff0877ac */ /* 0x000f220008000a00 */
[----:B------:R-:W-:Y:S01]  /*0700*/  IMAD R84, R2, 0x80, R7 ;  /* 0x0000008002547824 */ /* 0x000fe200078e0207 */
[--C-:B------:R-:W-:Y:S01]  /*0710*/  SHF.R.S32.HI R7, RZ, 0x2, R87.reuse ;  /* 0x00000002ff077819 */ /* 0x100fe20000011457 */
[----:B------:R-:W-:Y:S01]  /*0720*/  IMAD.SHL.U32 R6, R6, 0x2, RZ ;  /* 0x0000000206067824 */ /* 0x000fe200078e00ff */
[----:B------:R-:W-:Y:S01]  /*0730*/  LOP3.LUT R2, R9, R8, RZ, 0xfc, !PT ;  /* 0x0000000809027212 */ /* 0x000fe200078efcff */
[----:B------:R-:W5:Y:S01]  /*0740*/  LDC.64 R14, c[0x0][0x390] ;  /* 0x0000e400ff0e7b82 */ /* 0x000f620000000a00 */
[----:B------:R-:W-:Y:S01]  /*0750*/  SHF.R.S32.HI R9, RZ, 0x1, R87 ;  /* 0x00000001ff097819 */ /* 0x000fe20000011457 */
[----:B------:R-:W-:Y:S01]  /*0760*/  IMAD.MOV.U32 R89, RZ, RZ, 0x3f800000 ;  /* 0x3f800000ff597424 */ /* 0x000fe200078e00ff */
[----:B------:R-:W-:Y:S01]  /*0770*/  SGXT R8, R7, 0x1 ;  /* 0x000000010708781a */ /* 0x000fe20000000200 */
[----:B------:R-:W-:Y:S01]  /*0780*/  IMAD.SHL.U32 R7, R87, 0x20, RZ ;  /* 0x0000002057077824 */ /* 0x000fe200078e00ff */
[----:B------:R-:W-:Y:S01]  /*0790*/  SGXT R9, R9, 0x1 ;  /* 0x000000010909781a */ /* 0x000fe20000000200 */
[----:B------:R-:W-:Y:S01]  /*07a0*/  IMAD.MOV.U32 R91, RZ, RZ, -0x800000 ;  /* 0xff800000ff5b7424 */ /* 0x000fe200078e00ff */
[----:B------:R-:W-:Y:S01]  /*07b0*/  LOP3.LUT R8, R8, 0x90, RZ, 0xc0, !PT ;  /* 0x0000009008087812 */ /* 0x000fe200078ec0ff */
[----:B0-----:R-:W-:Y:S01]  /*07c0*/  IMAD R56, R56, UR7, RZ ;  /* 0x0000000738387c24 */ /* 0x001fe2000f8e02ff */
[----:B------:R-:W-:Y:S01]  /*07d0*/  LOP3.LUT R10, R9, 0x120, RZ, 0xc0, !PT ;  /* 0x00000120090a7812 */ /* 0x000fe200078ec0ff */
[-C--:B------:R-:W-:Y:S01]  /*07e0*/  IMAD R62, R12, R57.reuse, RZ ;  /* 0x000000390c3e7224 */ /* 0x080fe200078e02ff */
[----:B------:R-:W-:Y:S01]  /*07f0*/  LOP3.LUT R9, R8, 0x60, R7, 0xf8, !PT ;  /* 0x0000006008097812 */ /* 0x000fe200078ef807 */
[----:B------:R-:W-:Y:S01]  /*0800*/  IMAD.SHL.U32 R8, R87, 0x10, RZ ;  /* 0x0000001057087824 */ /* 0x000fe200078e00ff */
[----:B------:R-:W-:Y:S01]  /*0810*/  LOP3.LUT R10, R10, 0x30, R87, 0x78, !PT ;  /* 0x000000300a0a7812 */ /* 0x000fe200078e7857 */
[----:B-1----:R-:W-:Y:S01]  /*0820*/  IMAD R7, R3, UR4, RZ ;  /* 0x0000000403077c24 */ /* 0x002fe2000f8e02ff */
[----:B------:R-:W-:Y:S01]  /*0830*/  LOP3.LUT R9, R9, R6, RZ, 0x3c, !PT ;  /* 0x0000000609097212 */ /* 0x000fe200078e3cff */
[----:B------:R-:W-:Y:S01]  /*0840*/  IMAD R6, R4, R57, RZ ;  /* 0x0000003904067224 */ /* 0x000fe200078e02ff */
[----:B------:R-:W-:Y:S01]  /*0850*/  LOP3.LUT R8, R8, 0x100, RZ, 0xc0, !PT ;  /* 0x0000010008087812 */ /* 0x000fe200078ec0ff */
[----:B---3--:R-:W-:Y:S01]  /*0860*/  IMAD R64, R4, R17, RZ ;  /* 0x0000001104407224 */ /* 0x008fe200078e02ff */
[--C-:B--2---:R-:W-:Y:S01]  /*0870*/  IADD3 R61, P0, P1, R7, UR14, R56.reuse ;  /* 0x0000000e073d7c10 */ /* 0x104fe2000f91e038 */
[----:B----4-:R-:W-:Y:S01]  /*0880*/  UIMAD UR4, UR7, UR8, URZ ;  /* 0x00000008070472a4 */ /* 0x010fe2000f8e02ff */
[----:B------:R-:W-:Y:S01]  /*0890*/  SHF.R.S32.HI R11, RZ, 0x1f, R7 ;  /* 0x0000001fff0b7819 */ /* 0x000fe20000011407 */
[----:B------:R-:W-:Y:S01]  /*08a0*/  IMAD R3, R3, UR9, RZ ;  /* 0x0000000903037c24 */ /* 0x000fe2000f8e02ff */
[----:B------:R-:W-:Y:S01]  /*08b0*/  SHF.R.S32.HI R56, RZ, 0x1f, R56 ;  /* 0x0000001fff387819 */ /* 0x000fe20000011438 */
[----:B------:R-:W-:Y:S01]  /*08c0*/  IMAD R66, R17, 0x4, R64 ;  /* 0x0000000411427824 */ /* 0x000fe200078e0240 */
[----:B------:R-:W-:Y:S01]  /*08d0*/  IADD3 R85, PT, PT, R9, UR6, R8 ;  /* 0x0000000609557c10 */ /* 0x000fe2000fffe008 */
[----:B------:R-:W-:Y:S01]  /*08e0*/  IMAD R8, R57, 0x4, R6 ;  /* 0x0000000439087824 */ /* 0x000fe200078e0206 */
[----:B------:R-:W-:Y:S01]  /*08f0*/  LOP3.LUT R5, R10, 0x90, R5, 0x78, !PT ;  /* 0x000000900a057812 */ /* 0x000fe200078e7805 */
[----:B------:R-:W-:Y:S01]  /*0900*/  USHF.R.S32.HI UR5, URZ, 0x1f, UR4 ;  /* 0x0000001fff057899 */ /* 0x000fe20008011404 */
[----:B------:R-:W-:Y:S01]  /*0910*/  IADD3.X R13, PT, PT, R11, UR15, R56, P0, P1 ;  /* 0x0000000f0b0d7c10 */ /* 0x000fe200087e2438 */
[----:B------:R-:W-:Y:S01]  /*0920*/  IMAD R10, R57, 0x4, R8 ;  /* 0x00000004390a7824 */ /* 0x000fe200078e0208 */
[----:B-----5:R-:W-:Y:S01]  /*0930*/  IADD3 R79, P0, P1, R3, UR4, R14 ;  /* 0x00000004034f7c10 */ /* 0x020fe2000f91e00e */
[----:B------:R-:W-:Y:S01]  /*0940*/  IMAD R70, R17, 0x4, R66 ;  /* 0x0000000411467824 */ /* 0x000fe200078e0242 */
[----:B------:R-:W-:Y:S01]  /*0950*/  SHF.R.S32.HI R18, RZ, 0x1f, R3 ;  /* 0x0000001fff127819 */ /* 0x000fe20000011403 */
[----:B------:R-:W-:Y:S01]  /*0960*/  IMAD.IADD R84, R5, 0x1, R84 ;  /* 0x0000000105547824 */ /* 0x000fe200078e0254 */
[-C--:B------:R-:W-:Y:S01]  /*0970*/  IADD3 R3, P2, PT, R6, R61.reuse, RZ ;  /* 0x0000003d06037210 */ /* 0x080fe20007f5e0ff */
[----:B------:R-:W-:Y:S01]  /*0980*/  IMAD R14, R57, 0x4, R10 ;  /* 0x00000004390e7824 */ /* 0x000fe200078e020a */
[----:B------:R-:W-:Y:S01]  /*0990*/  IADD3 R4, P3, PT, R8, R61, RZ ;  /* 0x0000003d08047210 */ /* 0x000fe20007f7e0ff */
[----:B------:R-:W-:Y:S01]  /*09a0*/  IMAD R72, R17, 0x4, R70 ;  /* 0x0000000411487824 */ /* 0x000fe200078e0246 */
[----:B------:R-:W-:Y:S01]  /*09b0*/  LEA.HI.X.SX32 R5, R6, R13, 0x1, P2 ;  /* 0x0000000d06057211 */ /* 0x000fe200010f0eff */
[----:B------:R-:W-:Y:S01]  /*09c0*/  IMAD R16, R57, 0x4, R14 ;  /* 0x0000000439107824 */ /* 0x000fe200078e020e */
[----:B------:R-:W-:Y:S01]  /*09d0*/  IADD3.X R15, PT, PT, R18, UR5, R15, P0, P1 ;  /* 0x00000005120f7c10 */ /* 0x000fe200087e240f */
[----:B------:R-:W-:Y:S01]  /*09e0*/  IMAD R74, R17, 0x4, R72 ;  /* 0x00000004114a7824 */ /* 0x000fe200078e0248 */
[----:B------:R-:W-:Y:S01]  /*09f0*/  IADD3 R6, P2, PT, R10, R61, RZ ;  /* 0x0000003d0a067210 */ /* 0x000fe20007f5e0ff */
[----:B------:R-:W-:Y:S01]  /*0a00*/  IMAD R12, R12, R17, RZ ;  /* 0x000000110c0c7224 */ /* 0x000fe200078e02ff */
[----:B------:R-:W-:Y:S01]  /*0a10*/  IADD3 R65, P0, PT, R64, R79, RZ ;  /* 0x0000004f40417210 */ /* 0x000fe20007f1e0ff */
[----:B------:R-:W-:Y:S01]  /*0a20*/  IMAD R58, R57, 0x4, R16 ;  /* 0x00000004393a7824 */ /* 0x000fe200078e0210 */
[-C--:B------:R-:W-:Y:S01]  /*0a30*/  LEA.HI.X.SX32 R7, R8, R13.reuse, 0x1, P3 ;  /* 0x0000000d08077211 */ /* 0x080fe200018f0eff */
[----:B------:R-:W-:Y:S01]  /*0a40*/  IMAD R76, R17, 0x4, R74 ;  /* 0x00000004114c7824 */ /* 0x000fe200078e024a */
[----:B------:R-:W-:Y:S01]  /*0a50*/  LEA.HI.X.SX32 R8, R10, R13, 0x1, P2 ;  /* 0x0000000d0a087211 */ /* 0x000fe200010f0eff */
[----:B------:R-:W-:Y:S01]  /*0a60*/  IMAD R60, R57, 0x4, R58 ;  /* 0x00000004393c7824 */ /* 0x000fe200078e023a */
[----:B------:R-:W-:Y:S01]  /*0a70*/  LEA.HI.X.SX32 R64, R64, R15, 0x1, P0 ;  /* 0x0000000f40407211 */ /* 0x000fe200000f0eff */
[----:B------:R-:W-:Y:S01]  /*0a80*/  IMAD R78, R17, 0x4, R76 ;  /* 0x00000004114e7824 */ /* 0x000fe200078e024c */
[----:B------:R-:W-:Y:S01]  /*0a90*/  IADD3 R9, P2, PT, R14, R61, RZ ;  /* 0x0000003d0e097210 */ /* 0x000fe20007f5e0ff */
[----:B------:R-:W-:Y:S01]  /*0aa0*/  IMAD.MOV.U32 R82, RZ, RZ, RZ ;  /* 0x000000ffff527224 */ /* 0x000fe200078e00ff */
[-C--:B------:R-:W-:Y:S01]  /*0ab0*/  IADD3 R67, P1, PT, R66, R79.reuse, RZ ;  /* 0x0000004f42437210 */ /* 0x080fe20007f3e0ff */
[----:B------:R-:W-:Y:S01]  /*0ac0*/  IMAD.MOV.U32 R90, RZ, RZ, -0x800000 ;  /* 0xff800000ff5a7424 */ /* 0x000fe200078e00ff */
[----:B------:R-:W-:Y:S01]  /*0ad0*/  IADD3 R71, P0, PT, R70, R79, RZ ;  /* 0x0000004f46477210 */ /* 0x000fe20007f1e0ff */
[----:B------:R-:W-:Y:S01]  /*0ae0*/  IMAD.MOV.U32 R88, RZ, RZ, 0x3f800000 ;  /* 0x3f800000ff587424 */ /* 0x000fe200078e00ff */
[----:B------:R-:W-:-:S02]  /*0af0*/  LEA.HI.X.SX32 R10, R14, R13, 0x1, P2 ;  /* 0x0000000d0e0a7211 */ /* 0x000fc400010f0eff */
[----:B------:R-:W-:Y:S02]  /*0b00*/  CS2R R20, SRZ ;  /* 0x0000000000147805 */ /* 0x000fe4000001ff00 */
[-C--:B------:R-:W-:Y:S02]  /*0b10*/  LEA.HI.X.SX32 R66, R66, R15.reuse, 0x1, P1 ;  /* 0x0000000f42427211 */ /* 0x080fe400008f0eff */
[----:B------:R-:W-:Y:S02]  /*0b20*/  CS2R R22, SRZ ;  /* 0x0000000000167805 */ /* 0x000fe4000001ff00 */
[----:B------:R-:W-:Y:S02]  /*0b30*/  LEA.HI.X.SX32 R70, R70, R15, 0x1, P0 ;  /* 0x0000000f46467211 */ /* 0x000fe400000f0eff */
[----:B------:R-:W-:Y:S02]  /*0b40*/  CS2R R36, SRZ ;  /* 0x0000000000247805 */ /* 0x000fe4000001ff00 */
[----:B------:R-:W-:-:S02]  /*0b50*/  IADD3 R63, P4, PT, R62, R61, RZ ;  /* 0x0000003d3e3f7210 */ /* 0x000fc40007f9e0ff */
[----:B------:R-:W-:Y:S02]  /*0b60*/  CS2R R38, SRZ ;  /* 0x0000000000267805 */ /* 0x000fe4000001ff00 */
[-C--:B------:R-:W-:Y:S02]  /*0b70*/  IADD3 R81, P2, PT, R12, R79.reuse, RZ ;  /* 0x0000004f0c517210 */ /* 0x080fe40007f5e0ff */
[----:B------:R-:W-:Y:S02]  /*0b80*/  CS2R R18, SRZ ;  /* 0x0000000000127805 */ /* 0x000fe4000001ff00 */
[-C--:B------:R-:W-:Y:S02]  /*0b90*/  IADD3 R73, P0, PT, R72, R79.reuse, RZ ;  /* 0x0000004f48497210 */ /* 0x080fe40007f1e0ff */
[----:B------:R-:W-:Y:S02]  /*0ba0*/  CS2R R24, SRZ ;  /* 0x0000000000187805 */ /* 0x000fe4000001ff00 */
[----:B------:R-:W-:-:S02]  /*0bb0*/  IADD3 R75, P1, PT, R74, R79, RZ ;  /* 0x0000004f4a4b7210 */ /* 0x000fc40007f3e0ff */
[----:B------:R-:W-:Y:S02]  /*0bc0*/  CS2R R26, SRZ ;  /* 0x00000000001a7805 */ /* 0x000fe4000001ff00 */
[----:B------:R-:W-:Y:S01]  /*0bd0*/  IADD3 R56, P3, PT, R16, R61, RZ ;  /* 0x0000003d10387210 */ /* 0x000fe20007f7e0ff */
[----:B------:R-:W0:Y:S01]  /*0be0*/  LDCU UR13, c[0x0][0x3a8] ;  /* 0x00007500ff0d77ac */ /* 0x000e220008000800 */
[----:B------:R-:W-:Y:S02]  /*0bf0*/  LEA.HI.X.SX32 R62, R62, R13, 0x1, P4 ;  /* 0x0000000d3e3e7211 */ /* 0x000fe400020f0eff */
[-C--:B------:R-:W-:Y:S01]  /*0c00*/  LEA.HI.X.SX32 R80, R12, R15.reuse, 0x1, P2 ;  /* 0x0000000f0c507211 */ /* 0x080fe200010f0eff */
[----:B------:R-:W-:Y:S01]  /*0c10*/  UMOV UR4, URZ ;  /* 0x000000ff00047c82 */ /* 0x000fe20008000000 */
[-C--:B------:R-:W-:Y:S01]  /*0c20*/  LEA.HI.X.SX32 R72, R72, R15.reuse, 0x1, P0 ;  /* 0x0000000f48487211 */ /* 0x080fe200000f0eff */
[----:B------:R-:W-:Y:S01]  /*0c30*/  UMOV UR5, URZ ;  /* 0x000000ff00057c82 */ /* 0x000fe20008000000 */
[----:B------:R-:W-:-:S02]  /*0c40*/  LEA.HI.X.SX32 R74, R74, R15, 0x1, P1 ;  /* 0x0000000f4a4a7211 */ /* 0x000fc400008f0eff */
[----:B------:R-:W-:Y:S02]  /*0c50*/  IADD3 R59, P4, PT, R58, R61, RZ ;  /* 0x0000003d3a3b7210 */ /* 0x000fe40007f9e0ff */
[----:B------:R-:W-:Y:S02]  /*0c60*/  LEA.HI.X.SX32 R11, R16, R13, 0x1, P3 ;  /* 0x0000000d100b7211 */ /* 0x000fe400018f0eff */
[----:B------:R-:W-:Y:S02]  /*0c70*/  CS2R R16, SRZ ;  /* 0x0000000000107805 */ /* 0x000fe4000001ff00 */
[----:B------:R-:W-:Y:S02]  /*0c80*/  IADD3 R77, P2, PT, R76, R79, RZ ;  /* 0x0000004f4c4d7210 */ /* 0x000fe40007f5e0ff */
[C---:B------:R-:W-:Y:S02]  /*0c90*/  LOP3.LUT P0, RZ, R87.reuse, 0x1, RZ, 0xc0, !PT ;  /* 0x0000000157ff7812 */ /* 0x040fe4000780c0ff */
[----:B------:R-:W-:-:S02]  /*0ca0*/  LOP3.LUT P1, RZ, R87, 0x2, RZ, 0xc0, !PT ;  /* 0x0000000257ff7812 */ /* 0x000fc4000782c0ff */
[----:B------:R-:W-:Y:S02]  /*0cb0*/  IADD3 R61, P5, PT, R60, R61, RZ ;  /* 0x0000003d3c3d7210 */ /* 0x000fe40007fbe0ff */
[----:B------:R-:W-:Y:S02]  /*0cc0*/  IADD3 R79, P3, PT, R78, R79, RZ ;  /* 0x0000004f4e4f7210 */ /* 0x000fe40007f7e0ff */
[----:B------:R-:W-:Y:S02]  /*0cd0*/  LOP3.LUT R87, R87, 0x7f, RZ, 0xc0, !PT ;  /* 0x0000007f57577812 */ /* 0x000fe400078ec0ff */
[-C--:B------:R-:W-:Y:S02]  /*0ce0*/  LEA.HI.X.SX32 R58, R58, R13.reuse, 0x1, P4 ;  /* 0x0000000d3a3a7211 */ /* 0x080fe400020f0eff */
[----:B------:R-:W-:Y:S02]  /*0cf0*/  LEA.HI.X.SX32 R60, R60, R13, 0x1, P5 ;  /* 0x0000000d3c3c7211 */ /* 0x000fe400028f0eff */
[----:B------:R-:W-:-:S02]  /*0d00*/  LEA.HI.X.SX32 R76, R76, R15, 0x1, P2 ;  /* 0x0000000f4c4c7211 */ /* 0x000fc400010f0eff */
[----:B------:R-:W-:Y:S02]  /*0d10*/  LEA.HI.X.SX32 R78, R78, R15, 0x1, P3 ;  /* 0x0000000f4e4e7211 */ /* 0x000fe400018f0eff */
[----:B------:R-:W-:Y:S02]  /*0d20*/  LOP3.LUT R86, R87, 0x10, RZ, 0x3c, !PT ;  /* 0x0000001057567812 */ /* 0x000fe400078e3cff */
[----:B0-----:R-:W-:-:S07]  /*0d30*/  LOP3.LUT R83, R2, 0x1, RZ, 0x3c, !PT ;  /* 0x0000000102537812 */ /* 0x001fce00078e3cff */
.L_x_1:
[----:B------:R-:W-:Y:S02]  /*0d40*/  SHF.R.S32.HI R43, RZ, 0x1f, R82 ;  /* 0x0000001fff2b7819 */ /* 0x000fe40000011452 */
[C---:B------:R-:W-:Y:S02]  /*0d50*/  IADD3 R12, P2, PT, R82.reuse, R3, RZ ;  /* 0x00000003520c7210 */ /* 0x040fe40007f5e0ff */
[----:B------:R-:W-:-:S03]  /*0d60*/  IADD3 R40, P3, PT, R82, R4, RZ ;  /* 0x0000000452287210 */ /* 0x000fc60007f7e0ff */
[C---:B------:R-:W-:Y:S01]  /*0d70*/  IMAD.X R13, R43.reuse, 0x1, R5, P2 ;  /* 0x000000012b0d7824 */ /* 0x040fe200010e0605 */
[C---:B------:R-:W-:Y:S01]  /*0d80*/  IADD3 R34, P2, PT, R82.reuse, R6, RZ ;  /* 0x0000000652227210 */ /* 0x040fe20007f5e0ff */
[C---:B------:R-:W-:Y:S01]  /*0d90*/  IMAD.X R41, R43.reuse, 0x1, R7, P3 ;  /* 0x000000012b297824 */ /* 0x040fe200018e0607 */
[C---:B------:R-:W-:Y:S02]  /*0da0*/  IADD3 R32, P3, PT, R82.reuse, R9, RZ ;  /* 0x0000000952207210 */ /* 0x040fe40007f7e0ff */
[----:B------:R0:W2:Y:S01]  /*0db0*/  LDG.E.U8 R42, desc[UR10][R12.64] ;  /* 0x0000000a0c2a7981 */ /* 0x0000a2000c1e1100 */
[C---:B------:R-:W-:Y:S01]  /*0dc0*/  IMAD.X R35, R43.reuse, 0x1, R8, P2 ;  /* 0x000000012b237824 */ /* 0x040fe200010e0608 */
[C---:B------:R-:W-:Y:S01]  /*0dd0*/  IADD3 R30, P2, PT, R82.reuse, R56, RZ ;  /* 0x00000038521e7210 */ /* 0x040fe20007f5e0ff */
[C---:B------:R-:W-:Y:S01]  /*0de0*/  IMAD.X R33, R43.reuse, 0x1, R10, P3 ;  /* 0x000000012b217824 */ /* 0x040fe200018e060a */
[C---:B------:R-:W-:Y:S01]  /*0df0*/  IADD3 R14, P4, PT, R82.reuse, R61, RZ ;  /* 0x0000003d520e7210 */ /* 0x040fe20007f9e0ff */
[----:B------:R-:W3:Y:S01]  /*0e00*/  LDG.E.U8 R49, desc[UR10][R40.64] ;  /* 0x0000000a28317981 */ /* 0x000ee2000c1e1100 */
[----:B------:R-:W-:Y:S01]  /*0e10*/  IADD3 R28, P3, PT, R82, R59, RZ ;  /* 0x0000003b521c7210 */ /* 0x000fe20007f7e0ff */
[----:B------:R-:W-:-:S02]  /*0e20*/  IMAD.X R31, R43, 0x1, R11, P2 ;  /* 0x000000012b1f7824 */ /* 0x000fc400010e060b */
[----:B------:R-:W4:Y:S01]  /*0e30*/  LDG.E.U8 R48, desc[UR10][R34.64] ;  /* 0x0000000a22307981 */ /* 0x000f22000c1e1100 */
[----:B0-----:R-:W-:Y:S01]  /*0e40*/  IADD3 R12, P2, PT, R82, R63, RZ ;  /* 0x0000003f520c7210 */ /* 0x001fe20007f5e0ff */
[C---:B------:R-:W-:Y:S02]  /*0e50*/  IMAD.X R15, R43.reuse, 0x1, R60, P4 ;  /* 0x000000012b0f7824 */ /* 0x040fe400020e063c */
[C---:B------:R-:W-:Y:S01]  /*0e60*/  IMAD.X R29, R43.reuse, 0x1, R58, P3 ;  /* 0x000000012b1d7824 */ /* 0x040fe200018e063a */
[----:B------:R-:W5:Y:S01]  /*0e70*/  LDG.E.U8 R30, desc[UR10][R30.64] ;  /* 0x0000000a1e1e7981 */ /* 0x000f62000c1e1100 */
[----:B------:R-:W-:-:S03]  /*0e80*/  IMAD.X R13, R43, 0x1, R62, P2 ;  /* 0x000000012b0d7824 */ /* 0x000fc600010e063e */
[----:B------:R-:W3:Y:S04]  /*0e90*/  LDG.E.U8 R14, desc[UR10][R14.64] ;  /* 0x0000000a0e0e7981 */ /* 0x000ee8000c1e1100 */
[----:B------:R-:W3:Y:S04]  /*0ea0*/  LDG.E.U8 R51, desc[UR10][R32.64] ;  /* 0x0000000a20337981 */ /* 0x000ee8000c1e1100 */
[----:B------:R-:W3:Y:S04]  /*0eb0*/  LDG.E.U8 R53, desc[UR10][R28.64] ;  /* 0x0000000a1c357981 */ /* 0x000ee8000c1e1100 */
[----:B------:R-:W3:Y:S01]  /*0ec0*/  LDG.E.U8 R55, desc[UR10][R12.64] ;  /* 0x0000000a0c377981 */ /* 0x000ee2000c1e1100 */
[----:B------:R-:W-:Y:S01]  /*0ed0*/  BAR.SYNC.DEFER_BLOCKING 0x0 ;  /* 0x0000000000007b1d */ /* 0x000fe20000010000 */
[----:B------:R-:W-:-:S02]  /*0ee0*/  USHF.R.S32.HI UR8, URZ, 0x1f, UR4 ;  /* 0x0000001fff087899 */ /* 0x000fc40008011404 */
[----:B------:R-:W-:-:S04]  /*0ef0*/  IADD3 R94, P2, PT, R65, UR4, RZ ;  /* 0x00000004415e7c10 */ /* 0x000fc8000ff5e0ff */
[----:B------:R-:W-:Y:S02]  /*0f00*/  IADD3.X R95, PT, PT, R64, UR8, RZ, P2, !PT ;  /* 0x00000008405f7c10 */ /* 0x000fe400097fe4ff */
[----:B------:R-:W-:-:S04]  /*0f10*/  IADD3 R92, P2, PT, R71, UR4, RZ ;  /* 0x00000004475c7c10 */ /* 0x000fc8000ff5e0ff */
[----:B------:R-:W-:Y:S01]  /*0f20*/  IADD3.X R93, PT, PT, R70, UR8, RZ, P2, !PT ;  /* 0x00000008465d7c10 */ /* 0x000fe200097fe4ff */
[----:B--2---:R-:W-:Y:S04]  /*0f30*/  STS.U8 [R87+UR6+0x800], R42 ;  /* 0x0008002a57007988 */ /* 0x004fe80008000006 */
[----:B----4-:R-:W-:Y:S04]  /*0f40*/  STS.U8 [R87+UR6+0x900], R48 ;  /* 0x0009003057007988 */ /* 0x010fe80008000006 */
[----:B-----5:R-:W-:Y:S04]  /*0f50*/  STS.U8 [R87+UR6+0xa00], R30 ;  /* 0x000a001e57007988 */ /* 0x020fe80008000006 */
[----:B---3--:R-:W-:Y:S04]  /*0f60*/  STS.U8 [R87+UR6+0xb00], R14 ;  /* 0x000b000e57007988 */ /* 0x008fe80008000006 */
[----:B------:R-:W-:Y:S04]  /*0f70*/  STS.U8 [R86+UR6+0x880], R49 ;  /* 0x0008803156007988 */ /* 0x000fe80008000006 */
[----:B------:R-:W-:Y:S04]  /*0f80*/  STS.U8 [R86+UR6+0x980], R51 ;  /* 0x0009803356007988 */ /* 0x000fe80008000006 */
[----:B------:R-:W-:Y:S04]  /*0f90*/  STS.U8 [R86+UR6+0xa80], R53 ;  /* 0x000a803556007988 */ /* 0x000fe80008000006 */
[----:B------:R-:W-:Y:S01]  /*0fa0*/  STS.U8 [R86+UR6+0xb80], R55 ;  /* 0x000b803756007988 */ /* 0x000fe20008000006 */
[----:B------:R-:W-:Y:S06]  /*0fb0*/  BAR.SYNC.DEFER_BLOCKING 0x0 ;  /* 0x0000000000007b1d */ /* 0x000fec0000010000 */
[----:B------:R-:W0:Y:S04]  /*0fc0*/  LDSM.16.M88.4 R32, [R85+0x800] ;  /* 0x000800005520783b */ /* 0x000e280000000200 */
[----:B------:R-:W1:Y:S04]  /*0fd0*/  LDSM.16.MT88.4 R44, [R84] ;  /* 0x00000000542c783b */ /* 0x000e680000004200 */
[----:B------:R-:W2:Y:S04]  /*0fe0*/  LDSM.16.MT88.4 R40, [R84+0x400] ;  /* 0x000400005428783b */ /* 0x000ea80000004200 */
[----:B------:R-:W3:Y:S04]  /*0ff0*/  LDG.E.U8 R94, desc[UR10][R94.64] ;  /* 0x0000000a5e5e7981 */ /* 0x000ee8000c1e1100 */
[----:B------:R-:W4:Y:S01]  /*1000*/  LDG.E.U8 R92, desc[UR10][R92.64] ;  /* 0x0000000a5c5c7981 */ /* 0x000f22000c1e1100 */
[----:B0-----:R-:W-:-:S02]  /*1010*/  F2FP.F16.E4M3.UNPACK_B R28, R32 ;  /* 0x00000020ff1c723e */ /* 0x001fc400020006ff */
[----:B------:R-:W-:Y:S01]  /*1020*/  F2FP.F16.E4M3.UNPACK_B R29, R33 ;  /* 0x00000021ff1d723e */ /* 0x000fe200020006ff */
[----:B-1----:R-:W-:Y:S02]  /*1030*/  IMAD.MOV.U32 R12, RZ, RZ, R44 ;  /* 0x000000ffff0c7224 */ /* 0x002fe400078e002c */
[----:B------:R-:W-:Y:S02]  /*1040*/  IMAD.MOV.U32 R13, RZ, RZ, R46 ;  /* 0x000000ffff0d7224 */ /* 0x000fe400078e002e */
[----:B--2---:R-:W-:Y:S02]  /*1050*/  IMAD.MOV.U32 R14, RZ, RZ, R40 ;  /* 0x000000ffff0e7224 */ /* 0x004fe400078e0028 */
[----:B------:R-:W-:-:S07]  /*1060*/  IMAD.MOV.U32 R15, RZ, RZ, R42 ;  /* 0x000000ffff0f7224 */ /* 0x000fce00078e002a */
[----:B------:R-:W-:Y:S01]  /*1070*/  HMMA.16816.F32 R28, R12, R28, RZ ;  /* 0x0000001c0c1c723c */ /* 0x000fe200000018ff */
[----:B------:R-:W0:Y:S01]  /*1080*/  LDSM.16.M88.4 R12, [R85+0xa00] ;  /* 0x000a0000550c783b */ /* 0x000e220000000200 */
[----:B------:R-:W-:Y:S01]  /*1090*/  F2FP.F16.E4M3.UNPACK_B R32, R32.H1 ;  /* 0x00000020ff20723e */ /* 0x000fe200030006ff */
[----:B------:R-:W-:Y:S01]  /*10a0*/  IMAD.MOV.U32 R48, RZ, RZ, R45 ;  /* 0x000000ffff307224 */ /* 0x000fe200078e002d */
[----:B------:R-:W-:Y:S01]  /*10b0*/  F2FP.F16.E4M3.UNPACK_B R33, R33.H1 ;  /* 0x00000021ff21723e */ /* 0x000fe200030006ff */
[----:B------:R-:W-:Y:S02]  /*10c0*/  IMAD.MOV.U32 R49, RZ, RZ, R47 ;  /* 0x000000ffff317224 */ /* 0x000fe400078e002f */
[----:B------:R-:W-:Y:S02]  /*10d0*/  IMAD.MOV.U32 R50, RZ, RZ, R41 ;  /* 0x000000ffff327224 */ /* 0x000fe400078e0029 */
[----:B------:R-:W-:-:S11]  /*10e0*/  IMAD.MOV.U32 R51, RZ, RZ, R43 ;  /* 0x000000ffff337224 */ /* 0x000fd600078e002b */
[----:B------:R-:W-:Y:S01]  /*10f0*/  HMMA.16816.F32 R28, R48, R32, R28 ;  /* 0x00000020301c723c */ /* 0x000fe2000000181c */
[----:B------:R-:W-:Y:S01]  /*1100*/  F2FP.F16.E4M3.UNPACK_B R32, R34 ;  /* 0x00000022ff20723e */ /* 0x000fe200020006ff */
[----:B------:R-:W-:Y:S01]  /*1110*/  IMAD.MOV.U32 R48, RZ, RZ, R44 ;  /* 0x000000ffff307224 */ /* 0x000fe200078e002c */
[----:B------:R-:W-:Y:S01]  /*1120*/  F2FP.F16.E4M3.UNPACK_B R33, R35 ;  /* 0x00000023ff21723e */ /* 0x000fe200020006ff */
[----:B------:R-:W-:Y:S02]  /*1130*/  IMAD.MOV.U32 R49, RZ, RZ, R46 ;  /* 0x000000ffff317224 */ /* 0x000fe400078e002e */
[----:B------:R-:W-:Y:S02]  /*1140*/  IMAD.MOV.U32 R50, RZ, RZ, R40 ;  /* 0x000000ffff327224 */ /* 0x000fe400078e0028 */
[----:B------:R-:W-:-:S07]  /*1150*/  IMAD.MOV.U32 R51, RZ, RZ, R42 ;  /* 0x000000ffff337224 */ /* 0x000fce00078e002a */
[----:B------:R-:W-:Y:S01]  /*1160*/  HMMA.16816.F32 R48, R48, R32, RZ ;  /* 0x000000203030723c */ /* 0x000fe200000018ff */
[----:B------:R-:W-:Y:S01]  /*1170*/  F2FP.F16.E4M3.UNPACK_B R52, R34.H1 ;  /* 0x00000022ff34723e */ /* 0x000fe200030006ff */
[----:B------:R-:W-:Y:S01]  /*1180*/  IMAD.MOV.U32 R32, RZ, RZ, R45 ;  /* 0x000000ffff207224 */ /* 0x000fe200078e002d */
[----:B------:R-:W-:Y:S01]  /*1190*/  F2FP.F16.E4M3.UNPACK_B R53, R35.H1 ;  /* 0x00000023ff35723e */ /* 0x000fe200030006ff */
[----:B------:R-:W-:Y:S02]  /*11a0*/  IMAD.MOV.U32 R33, RZ, RZ, R47 ;  /* 0x000000ffff217224 */ /* 0x000fe400078e002f */
[----:B------:R-:W-:Y:S02]  /*11b0*/  IMAD.MOV.U32 R34, RZ, RZ, R41 ;  /* 0x000000ffff227224 */ /* 0x000fe400078e0029 */
[----:B------:R-:W-:-:S12]  /*11c0*/  IMAD.MOV.U32 R35, RZ, RZ, R43 ;  /* 0x000000ffff237224 */ /* 0x000fd800078e002b */
[----:B------:R-:W-:Y:S01]  /*11d0*/  HMMA.16816.F32 R32, R32, R52, R48 ;  /* 0x000000342020723c */ /* 0x000fe20000001830 */
[----:B0-----:R-:W-:Y:S01]  /*11e0*/  F2FP.F16.E4M3.UNPACK_B R52, R12 ;  /* 0x0000000cff34723e */ /* 0x001fe200020006ff */
        /* <DEDUP_REMOVED lines=13> */
[----:B------:R-:W-:Y:S01]  /*12c0*/  IMAD.MOV.U32 R52, RZ, RZ, R44 ;  /* 0x000000ffff347224 */ /* 0x000fe200078e002c */
[----:B------:R-:W-:Y:S01]  /*12d0*/  F2FP.F16.E4M3.UNPACK_B R12, R14 ;  /* 0x0000000eff0c723e */ /* 0x000fe200020006ff */
[----:B------:R-:W-:Y:S01]  /*12e0*/  IMAD.MOV.U32 R53, RZ, RZ, R46 ;  /* 0x000000ffff357224 */ /* 0x000fe200078e002e */
[----:B------:R-:W-:Y:S01]  /*12f0*/  F2FP.F16.E4M3.UNPACK_B R13, R15 ;  /* 0x0000000fff0d723e */ /* 0x000fe200020006ff */
        /* <DEDUP_REMOVED lines=8> */
[----:B------:R-:W-:Y:S01]  /*1380*/  IMAD.MOV.U32 R15, RZ, RZ, R43 ;  /* 0x000000ffff0f7224 */ /* 0x000fe200078e002b */
[----:B------:R-:W-:-:S04]  /*1390*/  IADD3 R40, P3, PT, R67, UR4, RZ ;  /* 0x0000000443287c10 */ /* 0x000fc8000ff7e0ff */
[----:B------:R-:W-:-:S05]  /*13a0*/  IADD3.X R41, PT, PT, R66, UR8, RZ, P3, !PT ;  /* 0x0000000842297c10 */ /* 0x000fca0009ffe4ff */
[----:B------:R0:W2:Y:S02]  /*13b0*/  LDG.E.U8 R45, desc[UR10][R40.64] ;  /* 0x0000000a282d7981 */ /* 0x0000a4000c1e1100 */
[----:B------:R-:W-:Y:S01]  /*13c0*/  HMMA.16816.F32 R12, R12, R68, R52 ;  /* 0x000000440c0c723c */ /* 0x000fe20000001834 */
[----:B------:R-:W-:Y:S02]  /*13d0*/  IADD3 R54, P2, PT, R75, UR4, RZ ;  /* 0x000000044b367c10 */ /* 0x000fe4000ff5e0ff */
[----:B------:R-:W-:Y:S02]  /*13e0*/  IADD3 R68, P3, PT, R73, UR4, RZ ;  /* 0x0000000449447c10 */ /* 0x000fe4000ff7e0ff */
[----:B------:R-:W-:Y:S02]  /*13f0*/  IADD3.X R55, PT, PT, R74, UR8, RZ, P2, !PT ;  /* 0x000000084a377c10 */ /* 0x000fe400097fe4ff */
[----:B------:R-:W-:Y:S02]  /*1400*/  IADD3 R42, P2, PT, R77, UR4, RZ ;  /* 0x000000044d2a7c10 */ /* 0x000fe4000ff5e0ff */
[----:B------:R-:W-:Y:S01]  /*1410*/  IADD3.X R69, PT, PT, R72, UR8, RZ, P3, !PT ;  /* 0x0000000848457c10 */ /* 0x000fe20009ffe4ff */
[----:B------:R-:W5:Y:S01]  /*1420*/  LDG.E.U8 R54, desc[UR10][R54.64] ;  /* 0x0000000a36367981 */ /* 0x000f62000c1e1100 */
[----:B------:R-:W-:-:S02]  /*1430*/  IADD3.X R43, PT, PT, R76, UR8, RZ, P2, !PT ;  /* 0x000000084c2b7c10 */ /* 0x000fc400097fe4ff */
[----:B------:R-:W-:Y:S02]  /*1440*/  IADD3 R46, P3, PT, R79, UR4, RZ ;  /* 0x000000044f2e7c10 */ /* 0x000fe4000ff7e0ff */
[----:B0-----:R-:W-:Y:S01]  /*1450*/  IADD3 R40, P2, PT, R81, UR4, RZ ;  /* 0x0000000451287c10 */ /* 0x001fe2000ff5e0ff */
[----:B------:R0:W2:Y:S01]  /*1460*/  LDG.E.U8 R69, desc[UR10][R68.64] ;  /* 0x0000000a44457981 */ /* 0x0000a2000c1e1100 */
[----:B------:R-:W-:Y:S02]  /*1470*/  IADD3.X R47, PT, PT, R78, UR8, RZ, P3, !PT ;  /* 0x000000084e2f7c10 */ /* 0x000fe40009ffe4ff */
[----:B------:R-:W-:Y:S01]  /*1480*/  IADD3.X R41, PT, PT, R80, UR8, RZ, P2, !PT ;  /* 0x0000000850297c10 */ /* 0x000fe200097fe4ff */
[----:B------:R1:W2:Y:S04]  /*1490*/  LDG.E.U8 R53, desc[UR10][R42.64] ;  /* 0x0000000a2a357981 */ /* 0x0002a8000c1e1100 */
[----:B------:R1:W2:Y:S04]  /*14a0*/  LDG.E.U8 R44, desc[UR10][R46.64] ;  /* 0x0000000a2e2c7981 */ /* 0x0002a8000c1e1100 */
[----:B------:R1:W2:Y:S01]  /*14b0*/  LDG.E.U8 R41, desc[UR10][R40.64] ;  /* 0x0000000a28297981 */ /* 0x0002a2000c1e1100 */
[----:B------:R-:W-:Y:S01]  /*14c0*/  FMUL R52, R28, UR13 ;  /* 0x0000000d1c347c20 */ /* 0x000fe20008400000 */
[----:B------:R-:W-:Y:S01]  /*14d0*/  FMUL R93, R29, UR13 ;  /* 0x0000000d1d5d7c20 */ /* 0x000fe20008400000 */
[----:B0-----:R-:W-:Y:S01]  /*14e0*/  FMUL R68, R32, UR13 ;  /* 0x0000000d20447c20 */ /* 0x001fe20008400000 */
[----:B-1----:R-:W-:Y:S01]  /*14f0*/  FMUL R42, R49, UR13 ;  /* 0x0000000d312a7c20 */ /* 0x002fe20008400000 */
[----:B------:R-:W-:Y:S01]  /*1500*/  FMUL R43, R12, UR13 ;  /* 0x0000000d0c2b7c20 */ /* 0x000fe20008400000 */
[----:B------:R-:W-:Y:S01]  /*1510*/  FMUL R46, R33, UR13 ;  /* 0x0000000d212e7c20 */ /* 0x000fe20008400000 */
[----:B------:R-:W-:Y:S01]  /*1520*/  FMUL R47, R48, UR13 ;  /* 0x0000000d302f7c20 */ /* 0x000fe20008400000 */
[----:B------:R-:W-:Y:S01]  /*1530*/  FMNMX3 R52, R52, R93, R68, !PT ;  /* 0x0000005d34347276 */ /* 0x000fe20007800044 */
[----:B------:R-:W-:Y:S03]  /*1540*/  BAR.SYNC.DEFER_BLOCKING 0x0 ;  /* 0x0000000000007b1d */ /* 0x000fe60000010000 */
[----:B------:R-:W-:Y:S01]  /*1550*/  FMNMX3 R46, R52, R46, R47, !PT ;  /* 0x0000002e342e7276 */ /* 0x000fe2000780002f */
[----:B------:R-:W-:-:S03]  /*1560*/  FMUL R40, R13, UR13 ;  /* 0x0000000d0d287c20 */ /* 0x000fc60008400000 */
[----:B------:R-:W-:-:S04]  /*1570*/  FMNMX3 R43, R46, R42, R43, !PT ;  /* 0x0000002a2e2b7276 */ /* 0x000fc8000780002b */
[----:B------:R-:W-:-:S05]  /*1580*/  FMNMX R43, R40, R43, !PT ;  /* 0x0000002b282b7209 */ /* 0x000fca0007800000 */
[----:B------:R-:W0:Y:S02]  /*1590*/  SHFL.BFLY PT, R40, R43, 0x2, 0x1f ;  /* 0x0c401f002b287f89 */ /* 0x000e2400000e0000 */
[----:B0-----:R-:W-:-:S05]  /*15a0*/  FMNMX R46, R43, R40, !PT ;  /* 0x000000282b2e7209 */ /* 0x001fca0007800000 */
[----:B------:R-:W0:Y:S01]  /*15b0*/  SHFL.BFLY PT, R42, R46, 0x1, 0x1f ;  /* 0x0c201f002e2a7f89 */ /* 0x000e2200000e0000 */
[----:B------:R-:W-:Y:S01]  /*15c0*/  FMUL R43, R34, UR13 ;  /* 0x0000000d222b7c20 */ /* 0x000fe20008400000 */
[----:B0-----:R-:W-:-:S05]  /*15d0*/  FMNMX3 R42, R46, R42, R91, !PT ;  /* 0x0000002a2e2a7276 */ /* 0x001fca000780005b */
[----:B------:R-:W-:Y:S01]  /*15e0*/  FFMA R29, R29, UR13, -R42 ;  /* 0x0000000d1d1d7c23 */ /* 0x000fe2000800082a */
[----:B------:R-:W-:-:S03]  /*15f0*/  FMUL R46, R31, UR13 ;  /* 0x0000000d1f2e7c20 */ /* 0x000fc60008400000 */
[----:B------:R-:W-:Y:S01]  /*1600*/  FMUL R52, R29, 1.4426950216293334961 ;  /* 0x3fb8aa3b1d347820 */ /* 0x000fe20000400000 */
[----:B------:R-:W-:-:S05]  /*1610*/  FMUL R29, R30, UR13 ;  /* 0x0000000d1e1d7c20 */ /* 0x000fca0008400000 */
[----:B------:R-:W-:Y:S01]  /*1620*/  FMNMX3 R43, R29, R46, R43, !PT ;  /* 0x0000002e1d2b7276 */ /* 0x000fe2000780002b */
[----:B------:R-:W-:Y:S01]  /*1630*/  FMUL R29, R35, UR13 ;  /* 0x0000000d231d7c20 */ /* 0x000fe20008400000 */
[----:B------:R-:W-:-:S05]  /*1640*/  FMUL R46, R50, UR13 ;  /* 0x0000000d322e7c20 */ /* 0x000fca0008400000 */
[----:B------:R-:W-:Y:S01]  /*1650*/  FMNMX3 R43, R43, R29, R46, !PT ;  /* 0x0000001d2b2b7276 */ /* 0x000fe2000780002e */
[----:B------:R-:W-:Y:S01]  /*1660*/  FMUL R29, R51, UR13 ;  /* 0x0000000d331d7c20 */ /* 0x000fe20008400000 */
[----:B------:R-:W-:-:S05]  /*1670*/  FMUL R46, R14, UR13 ;  /* 0x0000000d0e2e7c20 */ /* 0x000fca0008400000 */
[----:B------:R-:W-:Y:S01]  /*1680*/  FMNMX3 R46, R43, R29, R46, !PT ;  /* 0x0000001d2b2e7276 */ /* 0x000fe2000780002e */
[----:B------:R-:W-:-:S05]  /*1690*/  FMUL R29, R15, UR13 ;  /* 0x0000000d0f1d7c20 */ /* 0x000fca0008400000 */
[----:B------:R-:W-:-:S05]  /*16a0*/  FMNMX R46, R29, R46, !PT ;  /* 0x0000002e1d2e7209 */ /* 0x000fca0007800000 */
[----:B------:R-:W0:Y:S01]  /*16b0*/  SHFL.BFLY PT, R29, R46, 0x2, 0x1f ;  /* 0x0c401f002e1d7f89 */ /* 0x000e2200000e0000 */
[----:B------:R-:W-:-:S04]  /*16c0*/  FFMA R28, R28, UR13, -R42 ;  /* 0x0000000d1c1c7c23 */ /* 0x000fc8000800082a */
[----:B------:R-:W-:Y:S01]  /*16d0*/  FMUL R47, R28, 1.4426950216293334961 ;  /* 0x3fb8aa3b1c2f7820 */ /* 0x000fe20000400000 */
[----:B------:R-:W-:Y:S01]  /*16e0*/  MUFU.EX2 R52, R52 ;  /* 0x0000003400347308 */ /* 0x000fe20000000800 */
[----:B0-----:R-:W-:-:S05]  /*16f0*/  FMNMX R29, R46, R29, !PT ;  /* 0x0000001d2e1d7209 */ /* 0x001fca0007800000 */
[----:B------:R-:W0:Y:S02]  /*1700*/  SHFL.BFLY PT, R43, R29, 0x1, 0x1f ;  /* 0x0c201f001d2b7f89 */ /* 0x000e2400000e0000 */
[----:B------:R-:W1:Y:S01]  /*1710*/  MUFU.EX2 R47, R47 ;  /* 0x0000002f002f7308 */ /* 0x000e620000000800 */
[--C-:B------:R-:W-:Y:S01]  /*1720*/  FFMA R32, R32, UR13, -R42.reuse ;  /* 0x0000000d20207c23 */ /* 0x100fe2000800082a */
[--C-:B------:R-:W-:Y:S01]  /*1730*/  FFMA R12, R12, UR13, -R42.reuse ;  /* 0x0000000d0c0c7c23 */ /* 0x100fe2000800082a */
[--C-:B------:R-:W-:Y:S01]  /*1740*/  FFMA R49, R49, UR13, -R42.reuse ;  /* 0x0000000d31317c23 */ /* 0x100fe2000800082a */
[----:B------:R-:W-:Y:S01]  /*1750*/  FFMA R48, R48, UR13, -R42 ;  /* 0x0000000d30307c23 */ /* 0x000fe2000800082a */
[----:B-1----:R-:W-:Y:S01]  /*1760*/  FADD R40, R47, R52 ;  /* 0x000000342f287221 */ /* 0x002fe20000000000 */
[----:B0-----:R-:W-:Y:S02]  /*1770*/  FMNMX3 R43, R29, R43, R90, !PT ;  /* 0x0000002b1d2b7276 */ /* 0x001fe4000780005a */
[----:B------:R-:W-:Y:S01]  /*1780*/  F2FP.SATFINITE.E4M3.F32.PACK_AB_MERGE_C R28, R52, R47, RZ ;  /* 0x0000002f341c723e */ /* 0x000fe200048070ff */
[----:B------:R-:W-:-:S02]  /*1790*/  FMUL R47, R32, 1.4426950216293334961 ;  /* 0x3fb8aa3b202f7820 */ /* 0x000fc40000400000 */
[--C-:B------:R-:W-:Y:S01]  /*17a0*/  FFMA R30, R30, UR13, -R43.reuse ;  /* 0x0000000d1e1e7c23 */ /* 0x100fe2000800082b */
[--C-:B------:R-:W-:Y:S01]  /*17b0*/  FFMA R31, R31, UR13, -R43.reuse ;  /* 0x0000000d1f1f7c23 */ /* 0x100fe2000800082b */
[----:B------:R-:W-:Y:S02]  /*17c0*/  FFMA R32, R33, UR13, -R42 ;  /* 0x0000000d21207c23 */ /* 0x000fe4000800082a */
[----:B------:R-:W-:Y:S01]  /*17d0*/  FMUL R29, R30, 1.4426950216293334961 ;  /* 0x3fb8aa3b1e1d7820 */ /* 0x000fe20000400000 */
[----:B------:R-:W-:Y:S01]  /*17e0*/  FMUL R30, R31, 1.4426950216293334961 ;  /* 0x3fb8aa3b1f1e7820 */ /* 0x000fe20000400000 */
[----:B------:R-:W-:Y:S01]  /*17f0*/  FMUL R32, R32, 1.4426950216293334961 ;  /* 0x3fb8aa3b20207820 */ /* 0x000fe20000400000 */
[--C-:B------:R-:W-:Y:S01]  /*1800*/  FFMA R34, R34, UR13, -R43.reuse ;  /* 0x0000000d22227c23 */ /* 0x100fe2000800082b */
[----:B------:R-:W-:Y:S02]  /*1810*/  FFMA R35, R35, UR13, -R43 ;  /* 0x0000000d23237c23 */ /* 0x000fe4000800082b */
[----:B------:R-:W-:Y:S01]  /*1820*/  MUFU.EX2 R29, R29 ;  /* 0x0000001d001d7308 */ /* 0x000fe20000000800 */
[----:B------:R-:W-:Y:S01]  /*1830*/  FMUL R46, R49, 1.4426950216293334961 ;  /* 0x3fb8aa3b312e7820 */ /* 0x000fe20000400000 */
[----:B------:R-:W-:-:S06]  /*1840*/  FMUL R35, R35, 1.4426950216293334961 ;  /* 0x3fb8aa3b23237820 */ /* 0x000fcc0000400000 */
[----:B------:R-:W0:Y:S01]  /*1850*/  MUFU.EX2 R30, R30 ;  /* 0x0000001e001e7308 */ /* 0x000e220000000800 */
[--C-:B------:R-:W-:Y:S01]  /*1860*/  FFMA R50, R50, UR13, -R43.reuse ;  /* 0x0000000d32327c23 */ /* 0x100fe2000800082b */
[--C-:B------:R-:W-:Y:S01]  /*1870*/  FFMA R14, R14, UR13, -R43.reuse ;  /* 0x0000000d0e0e7c23 */ /* 0x100fe2000800082b */
[----:B------:R-:W-:-:S05]  /*1880*/  FFMA R15, R15, UR13, -R43 ;  /* 0x0000000d0f0f7c23 */ /* 0x000fca000800082b */
[----:B------:R1:W-:Y:S01]  /*1890*/  MUFU.EX2 R33, R47 ;  /* 0x0000002f00217308 */ /* 0x0003e20000000800 */
[----:B------:R-:W-:Y:S01]  /*18a0*/  FMUL R48, R48, 1.4426950216293334961 ;  /* 0x3fb8aa3b30307820 */ /* 0x000fe20000400000 */
[----:B------:R-:W-:-:S06]  /*18b0*/  FFMA R51, R51, UR13, -R43 ;  /* 0x0000000d33337c23 */ /* 0x000fcc000800082b */
[----:B------:R-:W0:Y:S01]  /*18c0*/  MUFU.EX2 R32, R32 ;  /* 0x0000002000207308 */ /* 0x000e220000000800 */
[----:B-1----:R-:W-:Y:S01]  /*18d0*/  FMUL R47, R12, 1.4426950216293334961 ;  /* 0x3fb8aa3b0c2f7820 */ /* 0x002fe20000400000 */
[----:B------:R-:W-:Y:S01]  /*18e0*/  FMUL R12, R34, 1.4426950216293334961 ;  /* 0x3fb8aa3b220c7820 */ /* 0x000fe20000400000 */
[----:B------:R-:W-:Y:S01]  /*18f0*/  FMUL R49, R50, 1.4426950216293334961 ;  /* 0x3fb8aa3b32317820 */ /* 0x000fe20000400000 */
[----:B------:R-:W-:Y:S01]  /*1900*/  FMUL R68, R14, 1.4426950216293334961 ;  /* 0x3fb8aa3b0e447820 */ /* 0x000fe20000400000 */
[----:B------:R-:W-:Y:S01]  /*1910*/  FMUL R55, R15, 1.4426950216293334961 ;  /* 0x3fb8aa3b0f377820 */ /* 0x000fe20000400000 */
[----:B------:R-:W-:Y:S01]  /*1920*/  FFMA R13, R13, UR13, -R42 ;  /* 0x0000000d0d0d7c23 */ /* 0x000fe2000800082a */
[----:B------:R-:W-:Y:S01]  /*1930*/  FMUL R51, R51, 1.4426950216293334961 ;  /* 0x3fb8aa3b33337820 */ /* 0x000fe20000400000 */
[----:B------:R1:W-:Y:S08]  /*1940*/  MUFU.EX2 R93, R48 ;  /* 0x00000030005d7308 */ /* 0x0003f00000000800 */
[----:B------:R-:W-:Y:S01]  /*1950*/  MUFU.EX2 R46, R46 ;  /* 0x0000002e002e7308 */ /* 0x000fe20000000800 */
[----:B-1----:R-:W-:Y:S01]  /*1960*/  FMUL R48, R13, 1.4426950216293334961 ;  /* 0x3fb8aa3b0d307820 */ /* 0x002fe20000400000 */
[----:B0-----:R-:W-:-:S06]  /*1970*/  FADD R13, R29, R30 ;  /* 0x0000001e1d0d7221 */ /* 0x001fcc0000000000 */
[----:B------:R-:W-:Y:S01]  /*1980*/  MUFU.EX2 R12, R12 ;  /* 0x0000000c000c7308 */ /* 0x000fe20000000800 */
[----:B------:R-:W-:-:S07]  /*1990*/  F2FP.SATFINITE.E4M3.F32.PACK_AB_MERGE_C R29, R30, R29, RZ ;  /* 0x0000001d1e1d723e */ /* 0x000fce00048070ff */
[----:B------:R-:W0:Y:S01]  /*19a0*/  MUFU.EX2 R35, R35 ;  /* 0x0000002300237308 */ /* 0x000e220000000800 */
[----:B------:R-:W-:Y:S01]  /*19b0*/  F2FP.SATFINITE.E4M3.F32.PACK_AB_MERGE_C R30, R32, R33, RZ ;  /* 0x00000021201e723e */ /* 0x000fe200048070ff */
[----:B---3--:R-:W-:Y:S06]  /*19c0*/  STS.U8 [R87+UR6+0x800], R94 ;  /* 0x0008005e57007988 */ /* 0x008fec0008000006 */
[----:B------:R-:W-:Y:S01]  /*19d0*/  MUFU.EX2 R49, R49 ;  /* 0x0000003100317308 */ /* 0x000fe20000000800 */
[----:B----4-:R-:W-:Y:S07]  /*19e0*/  STS.U8 [R87+UR6+0x900], R92 ;  /* 0x0009005c57007988 */ /* 0x010fee0008000006 */
[----:B------:R-:W1:Y:S01]  /*19f0*/  MUFU.EX2 R52, R51 ;  /* 0x0000003300347308 */ /* 0x000e620000000800 */
[----:B------:R-:W-:-:S07]  /*1a00*/  F2FP.F16.E4M3.UNPACK_B R28, R28 ;  /* 0x0000001cff1c723e */ /* 0x000fce00020006ff */
[----:B------:R-:W-:Y:S01]  /*1a10*/  MUFU.EX2 R68, R68 ;  /* 0x0000004400447308 */ /* 0x000fe20000000800 */
[----:B------:R-:W-:-:S07]  /*1a20*/  F2FP.F16.E4M3.UNPACK_B R31, R30 ;  /* 0x0000001eff1f723e */ /* 0x000fce00020006ff */
[----:B------:R-:W3:Y:S01]  /*1a30*/  MUFU.EX2 R55, R55 ;  /* 0x0000003700377308 */ /* 0x000ee20000000800 */
[----:B------:R-:W-:-:S07]  /*1a40*/  SEL R95, R28, R31, !P0 ;  /* 0x0000001f1c5f7207 */ /* 0x000fce0004000000 */
[----:B------:R-:W-:Y:S01]  /*1a50*/  MUFU.EX2 R47, R47 ;  /* 0x0000002f002f7308 */ /* 0x000fe20000000800 */
[----:B-----5:R-:W-:Y:S01]  /*1a60*/  STS.U8 [R87+UR6+0xa00], R54 ;  /* 0x000a003657007988 */ /* 0x020fe20008000006 */
[----:B------:R-:W-:-:S06]  /*1a70*/  SEL R34, R31, R28, !P0 ;  /* 0x0000001c1f227207 */ /* 0x000fcc0004000000 */
[----:B------:R-:W4:Y:S01]  /*1a80*/  MUFU.EX2 R48, R48 ;  /* 0x0000003000307308 */ /* 0x000f220000000800 */
[----:B--2---:R2:W-:Y:S04]  /*1a90*/  STS.U8 [R87+UR6+0xb00], R44 ;  /* 0x000b002c57007988 */ /* 0x0045e80008000006 */
[----:B------:R5:W-:Y:S04]  /*1aa0*/  STS.U8 [R86+UR6+0x880], R45 ;  /* 0x0008802d56007988 */ /* 0x000be80008000006 */
[----:B------:R-:W-:Y:S04]  /*1ab0*/  STS.U8 [R86+UR6+0x980], R69 ;  /* 0x0009804556007988 */ /* 0x000fe80008000006 */
[----:B------:R-:W-:Y:S04]  /*1ac0*/  STS.U8 [R86+UR6+0xa80], R53 ;  /* 0x000a803556007988 */ /* 0x000fe80008000006 */
[----:B------:R-:W-:Y:S01]  /*1ad0*/  STS.U8 [R86+UR6+0xb80], R41 ;  /* 0x000b802956007988 */ /* 0x000fe20008000006 */
[----:B0-----:R-:W-:-:S02]  /*1ae0*/  F2FP.SATFINITE.E4M3.F32.PACK_AB_MERGE_C R14, R35, R12, RZ ;  /* 0x0000000c230e723e */ /* 0x001fc400048070ff */
[----:B------:R-:W-:Y:S02]  /*1af0*/  F2FP.SATFINITE.E4M3.F32.PACK_AB_MERGE_C R28, R46, R93, RZ ;  /* 0x0000005d2e1c723e */ /* 0x000fe400048070ff */
[----:B------:R-:W-:Y:S02]  /*1b00*/  F2FP.F16.E4M3.UNPACK_B R29, R29 ;  /* 0x0000001dff1d723e */ /* 0x000fe400020006ff */
[----:B------:R-:W-:Y:S02]  /*1b10*/  F2FP.F16.E4M3.UNPACK_B R14, R14 ;  /* 0x0000000eff0e723e */ /* 0x000fe400020006ff */
[----:B------:R-:W-:Y:S02]  /*1b20*/  F2FP.F16.E4M3.UNPACK_B R96, R28 ;  /* 0x0000001cff60723e */ /* 0x000fe400020006ff */
[----:B-1----:R-:W-:Y:S02]  /*1b30*/  F2FP.SATFINITE.E4M3.F32.PACK_AB_MERGE_C R28, R52, R49, RZ ;  /* 0x00000031341c723e */ /* 0x002fe400048070ff */
[----:B---3--:R-:W-:-:S02]  /*1b40*/  F2FP.SATFINITE.E4M3.F32.PACK_AB_MERGE_C R30, R55, R68, RZ ;  /* 0x00000044371e723e */ /* 0x008fc400048070ff */
[----:B------:R-:W-:Y:S02]  /*1b50*/  SEL R15, R29, R14, !P0 ;  /* 0x0000000e1d0f7207 */ /* 0x000fe40004000000 */
[----:B------:R-:W-:Y:S02]  /*1b60*/  SEL R14, R14, R29, !P0 ;  /* 0x0000001d0e0e7207 */ /* 0x000fe40004000000 */
[----:B------:R-:W-:Y:S02]  /*1b70*/  F2FP.F16.E4M3.UNPACK_B R28, R28 ;  /* 0x0000001cff1c723e */ /* 0x000fe400020006ff */
[----:B------:R-:W-:Y:S02]  /*1b80*/  F2FP.F16.E4M3.UNPACK_B R31, R30 ;  /* 0x0000001eff1f723e */ /* 0x000fe400020006ff */
[----:B----4-:R-:W-:Y:S02]  /*1b90*/  F2FP.SATFINITE.E4M3.F32.PACK_AB_MERGE_C R29, R48, R47, RZ ;  /* 0x0000002f301d723e */ /* 0x010fe400048070ff */
[----:B------:R-:W-:-:S02]  /*1ba0*/  SEL R51, R28, R31, !P0 ;  /* 0x0000001f1c337207 */ /* 0x000fc40004000000 */
[----:B------:R-:W-:Y:S01]  /*1bb0*/  SEL R50, R31, R28, !P0 ;  /* 0x0000001c1f327207 */ /* 0x000fe20004000000 */
[----:B------:R-:W-:Y:S01]  /*1bc0*/  FADD R28, -R42, R91 ;  /* 0x0000005b2a1c7221 */ /* 0x000fe20000000100 */
[----:B------:R-:W-:-:S03]  /*1bd0*/  F2FP.F16.E4M3.UNPACK_B R29, R29 ;  /* 0x0000001dff1d723e */ /* 0x000fc600020006ff */
[----:B--2---:R-:W-:Y:S01]  /*1be0*/  FMUL R44, R28, 1.4426950216293334961 ;  /* 0x3fb8aa3b1c2c7820 */ /* 0x004fe20000400000 */
[----:B------:R-:W-:Y:S02]  /*1bf0*/  SEL R97, R96, R29, !P0 ;  /* 0x0000001d60617207 */ /* 0x000fe40004000000 */
[----:B------:R-:W-:Y:S01]  /*1c00*/  SEL R96, R29, R96, !P0 ;  /* 0x000000601d607207 */ /* 0x000fe20004000000 */
[----:B------:R-:W-:Y:S01]  /*1c10*/  BAR.SYNC.DEFER_BLOCKING 0x0 ;  /* 0x0000000000007b1d */ /* 0x000fe20000010000 */
[----:B-----5:R-:W-:-:S04]  /*1c20*/  FADD R45, -R43, R90 ;  /* 0x0000005a2b2d7221 */ /* 0x020fc80000000100 */
[----:B------:R-:W-:Y:S01]  /*1c30*/  FMUL R45, R45, 1.4426950216293334961 ;  /* 0x3fb8aa3b2d2d7820 */ /* 0x000fe20000400000 */
[----:B------:R-:W-:Y:S04]  /*1c40*/  SHFL.IDX PT, R92, R95, R2, 0x1f ;  /* 0x00001f025f5c7589 */ /* 0x000fe800000e0000 */
[----:B------:R-:W0:Y:S04]  /*1c50*/  LDSM.16.M88.4 R28, [R85+0x800] ;  /* 0x00080000551c783b */ /* 0x000e280000000200 */
[----:B------:R-:W1:Y:S04]  /*1c60*/  SHFL.IDX PT, R91, R34, R83, 0x1f ;  /* 0x00001f53225b7589 */ /* 0x000e6800000e0000 */
[----:B------:R-:W-:Y:S04]  /*1c70*/  SHFL.IDX PT, R90, R15, R2, 0x1f ;  /* 0x00001f020f5a7589 */ /* 0x000fe800000e0000 */
[----:B------:R-:W2:Y:S04]  /*1c80*/  SHFL.IDX PT, R69, R14, R83, 0x1f ;  /* 0x00001f530e457589 */ /* 0x000ea800000e0000 */
[----:B------:R-:W-:Y:S04]  /*1c90*/  SHFL.IDX PT, R54, R97, R2, 0x1f ;  /* 0x00001f0261367589 */ /* 0x000fe800000e0000 */
[----:B------:R-:W3:Y:S04]  /*1ca0*/  SHFL.IDX PT, R53, R96, R83, 0x1f ;  /* 0x00001f5360357589 */ /* 0x000ee800000e0000 */
[----:B------:R-:W-:Y:S04]  /*1cb0*/  SHFL.IDX PT, R51, R51, R2, 0x1f ;  /* 0x00001f0233337589 */ /* 0x000fe800000e0000 */
[----:B------:R-:W4:Y:S01]  /*1cc0*/  SHFL.IDX PT, R50, R50, R83, 0x1f ;  /* 0x00001f5332327589 */ /* 0x000f2200000e0000 */
[----:B------:R-:W5:Y:S08]  /*1cd0*/  MUFU.EX2 R44, R44 ;  /* 0x0000002c002c7308 */ /* 0x000f700000000800 */
[----:B------:R-:W3:Y:S01]  /*1ce0*/  MUFU.EX2 R45, R45 ;  /* 0x0000002d002d7308 */ /* 0x000ee20000000800 */
[----:B------:R-:W-:Y:S01]  /*1cf0*/  FADD R33, R33, R40 ;  /* 0x0000002821217221 */ /* 0x000fe20000000000 */
[----:B------:R-:W-:-:S03]  /*1d00*/  FADD R94, R12, R13 ;  /* 0x0000000d0c5e7221 */ /* 0x000fc60000000000 */
[----:B------:R-:W-:Y:S01]  /*1d10*/  FADD R32, R32, R33 ;  /* 0x0000002120207221 */ /* 0x000fe20000000000 */
[----:B------:R-:W-:Y:S01]  /*1d20*/  FADD R94, R35, R94 ;  /* 0x0000005e235e7221 */ /* 0x000fe20000000000 */
[----:B0-----:R-:W-:Y:S02]  /*1d30*/  F2FP.F16.E4M3.UNPACK_B R12, R28 ;  /* 0x0000001cff0c723e */ /* 0x001fe400020006ff */
[----:B------:R-:W-:Y:S01]  /*1d40*/  FADD R93, R93, R32 ;  /* 0x000000205d5d7221 */ /* 0x000fe20000000000 */
[C---:B-----5:R-:W-:Y:S01]  /*1d50*/  FMUL R20, R44.reuse, R20 ;  /* 0x000000142c147220 */ /* 0x060fe20000400000 */
[----:B------:R-:W-:Y:S01]  /*1d60*/  FMUL R21, R44, R21 ;  /* 0x000000152c157220 */ /* 0x000fe20000400000 */
[----:B------:R-:W-:Y:S02]  /*1d70*/  F2FP.F16.E4M3.UNPACK_B R13, R29 ;  /* 0x0000001dff0d723e */ /* 0x000fe400020006ff */
[----:B-1----:R-:W-:Y:S02]  /*1d80*/  SEL R32, R92, R91, !P1 ;  /* 0x0000005b5c207207 */ /* 0x002fe40004800000 */
[----:B--2---:R-:W-:Y:S01]  /*1d90*/  SEL R33, R90, R69, !P1 ;  /* 0x000000455a217207 */ /* 0x004fe20004800000 */
[C---:B---3--:R-:W-:Y:S01]  /*1da0*/  FMUL R22, R45.reuse, R22 ;  /* 0x000000162d167220 */ /* 0x048fe20000400000 */
[----:B------:R-:W-:Y:S01]  /*1db0*/  FMUL R23, R45, R23 ;  /* 0x000000172d177220 */ /* 0x000fe20000400000 */
[----:B------:R-:W-:-:S02]  /*1dc0*/  SEL R34, R54, R53, !P1 ;  /* 0x0000003536227207 */ /* 0x000fc40004800000 */
[----:B----4-:R-:W-:Y:S01]  /*1dd0*/  SEL R35, R51, R50, !P1 ;  /* 0x0000003233237207 */ /* 0x010fe20004800000 */
[C---:B------:R-:W-:Y:S01]  /*1de0*/  FMUL R36, R44.reuse, R36 ;  /* 0x000000242c247220 */ /* 0x040fe20000400000 */
[----:B------:R-:W-:Y:S01]  /*1df0*/  FMUL R37, R44, R37 ;  /* 0x000000252c257220 */ /* 0x000fe20000400000 */
[C---:B------:R-:W-:Y:S01]  /*1e00*/  FMUL R38, R45.reuse, R38 ;  /* 0x000000262d267220 */ /* 0x040fe20000400000 */
[----:B------:R-:W-:-:S03]  /*1e10*/  FMUL R39, R45, R39 ;  /* 0x000000272d277220 */ /* 0x000fc60000400000 */
[----:B------:R-:W-:Y:S01]  /*1e20*/  HMMA.16816.F32 R20, R32, R12, R20 ;  /* 0x0000000c2014723c */ /* 0x000fe20000001814 */
[----:B------:R-:W-:Y:S02]  /*1e30*/  F2FP.F16.E4M3.UNPACK_B R12, R30 ;  /* 0x0000001eff0c723e */ /* 0x000fe400020006ff */
[----:B------:R-:W-:-:S07]  /*1e40*/  F2FP.F16.E4M3.UNPACK_B R13, R31 ;  /* 0x0000001fff0d723e */ /* 0x000fce00020006ff */
[----:B------:R-:W-:Y:S01]  /*1e50*/  HMMA.16816.F32 R36, R32, R12, R36 ;  /* 0x0000000c2024723c */ /* 0x000fe20000001824 */
[----:B------:R-:W0:Y:S01]  /*1e60*/  LDSM.16.M88.4 R12, [R85+0xa00] ;  /* 0x000a0000550c783b */ /* 0x000e220000000200 */
[----:B------:R-:W-:Y:S01]  /*1e70*/  FADD R49, R49, R94 ;  /* 0x0000005e31317221 */ /* 0x000fe20000000000 */
[C---:B------:R-:W-:Y:S01]  /*1e80*/  FMUL R16, R44.reuse, R16 ;  /* 0x000000102c107220 */ /* 0x040fe20000400000 */
[----:B------:R-:W-:Y:S01]  /*1e90*/  FMUL R17, R44, R17 ;  /* 0x000000112c117220 */ /* 0x000fe20000400000 */
[C---:B------:R-:W-:Y:S01]  /*1ea0*/  FMUL R18, R45.reuse, R18 ;  /* 0x000000122d127220 */ /* 0x040fe20000400000 */
[----:B------:R-:W-:Y:S01]  /*1eb0*/  FMUL R19, R45, R19 ;  /* 0x000000132d137220 */ /* 0x000fe20000400000 */
[----:B------:R-:W-:Y:S01]  /*1ec0*/  FADD R46, R46, R93 ;  /* 0x0000005d2e2e7221 */ /* 0x000fe20000000000 */
[----:B------:R-:W-:Y:S01]  /*1ed0*/  FADD R49, R52, R49 ;  /* 0x0000003134317221 */ /* 0x000fe20000000000 */
        /* <DEDUP_REMOVED lines=8> */
[----:B0-----:R-:W-:-:S02]  /*1f60*/  F2FP.F16.E4M3.UNPACK_B R40, R12 ;  /* 0x0000000cff28723e */ /* 0x001fc400020006ff */
[----:B------:R-:W-:-:S07]  /*1f70*/  F2FP.F16.E4M3.UNPACK_B R41, R13 ;  /* 0x0000000dff29723e */ /* 0x000fce00020006ff */
[----:B------:R-:W-:Y:S01]  /*1f80*/  HMMA.16816.F32 R16, R32, R40, R16 ;  /* 0x000000282010723c */ /* 0x000fe20000001810 */
[----:B------:R-:W-:Y:S02]  /*1f90*/  F2FP.F16.E4M3.UNPACK_B R40, R14 ;  /* 0x0000000eff28723e */ /* 0x000fe400020006ff */
[----:B------:R-:W-:-:S07]  /*1fa0*/  F2FP.F16.E4M3.UNPACK_B R41, R15 ;  /* 0x0000000fff29723e */ /* 0x000fce00020006ff */
[----:B------:R-:W-:Y:S01]  /*1fb0*/  HMMA.16816.F32 R24, R32, R40, R24 ;  /* 0x000000282018723c */ /* 0x000fe20000001818 */
[----:B------:R-:W0:Y:S04]  /*1fc0*/  SHFL.BFLY PT, R41, R48, 0x2, 0x1f ;  /* 0x0c401f0030297f89 */ /* 0x000e2800000e0000 */
[----:B------:R-:W1:Y:S01]  /*1fd0*/  SHFL.BFLY PT, R40, R55, 0x2, 0x1f ;  /* 0x0c401f0037287f89 */ /* 0x000e6200000e0000 */
[----:B------:R-:W-:Y:S02]  /*1fe0*/  SEL R32, R91, R92, !P1 ;  /* 0x0000005c5b207207 */ /* 0x000fe40004800000 */
[----:B------:R-:W-:Y:S02]  /*1ff0*/  SEL R33, R69, R90, !P1 ;  /* 0x0000005a45217207 */ /* 0x000fe40004800000 */
[----:B------:R-:W-:-:S02]  /*2000*/  SEL R34, R53, R54, !P1 ;  /* 0x0000003635227207 */ /* 0x000fc40004800000 */
[----:B------:R-:W-:Y:S02]  /*2010*/  SEL R35, R50, R51, !P1 ;  /* 0x0000003332237207 */ /* 0x000fe40004800000 */
[----:B------:R-:W-:Y:S02]  /*2020*/  F2FP.F16.E4M3.UNPACK_B R28, R28.H1 ;  /* 0x0000001cff1c723e */ /* 0x000fe400030006ff */
[----:B------:R-:W-:Y:S01]  /*2030*/  F2FP.F16.E4M3.UNPACK_B R29, R29.H1 ;  /* 0x0000001dff1d723e */ /* 0x000fe200030006ff */
[----:B0-----:R-:W-:Y:S01]  /*2040*/  FADD R41, R48, R41 ;  /* 0x0000002930297221 */ /* 0x001fe20000000000 */
[----:B-1----:R-:W-:-:S05]  /*2050*/  FADD R40, R55, R40 ;  /* 0x0000002837287221 */ /* 0x002fca0000000000 */
[----:B------:R-:W-:Y:S01]  /*2060*/  HMMA.16816.F32 R20, R32, R28, R20 ;  /* 0x0000001c2014723c */ /* 0x000fe20000001814 */
[----:B------:R-:W0:Y:S01]  /*2070*/  SHFL.BFLY PT, R28, R41, 0x1, 0x1f ;  /* 0x0c201f00291c7f89 */ /* 0x000e2200000e0000 */
[----:B------:R-:W-:-:S03]  /*2080*/  F2FP.F16.E4M3.UNPACK_B R30, R30.H1 ;  /* 0x0000001eff1e723e */ /* 0x000fc600030006ff */
[----:B------:R-:W1:Y:S01]  /*2090*/  SHFL.BFLY PT, R29, R40, 0x1, 0x1f ;  /* 0x0c201f00281d7f89 */ /* 0x000e6200000e0000 */
[----:B------:R-:W-:Y:S02]  /*20a0*/  F2FP.F16.E4M3.UNPACK_B R31, R31.H1 ;  /* 0x0000001fff1f723e */ /* 0x000fe400030006ff */
[----:B------:R-:W-:Y:S02]  /*20b0*/  F2FP.F16.E4M3.UNPACK_B R14, R14.H1 ;  /* 0x0000000eff0e723e */ /* 0x000fe400030006ff */
[----:B------:R-:W-:-:S03]  /*20c0*/  F2FP.F16.E4M3.UNPACK_B R15, R15.H1 ;  /* 0x0000000fff0f723e */ /* 0x000fc600030006ff */
[----:B------:R-:W-:Y:S01]  /*20d0*/  HMMA.16816.F32 R36, R32, R30, R36 ;  /* 0x0000001e2024723c */ /* 0x000fe20000001824 */
[----:B------:R-:W-:Y:S01]  /*20e0*/  UIADD3 UR5, UPT, UPT, UR5, 0x20, URZ ;  /* 0x0000002005057890 */ /* 0x000fe2000fffe0ff */
[----:B------:R-:W-:-:S06]  /*20f0*/  F2FP.F16.E4M3.UNPACK_B R12, R12.H1 ;  /* 0x0000000cff0c723e */ /* 0x000fcc00030006ff */
[----:B------:R-:W-:Y:S01]  /*2100*/  HMMA.16816.F32 R24, R32, R14, R24 ;  /* 0x0000000e2018723c */ /* 0x000fe20000001818 */
[----:B------:R-:W-:Y:S01]  /*2110*/  F2FP.F16.E4M3.UNPACK_B R13, R13.H1 ;  /* 0x0000000dff0d723e */ /* 0x000fe200030006ff */
[----:B------:R-:W-:Y:S01]  /*2120*/  UISETP.GE.AND UP0, UPT, UR5, UR12, UPT ;  /* 0x0000000c0500728c */ /* 0x000fe2000bf06270 */
[----:B------:R-:W-:-:S05]  /*2130*/  IMAD R82, R57, 0x20, R82 ;  /* 0x0000002039527824 */ /* 0x000fca00078e0252 */
[----:B------:R-:W-:Y:S01]  /*2140*/  HMMA.16816.F32 R16, R32, R12, R16 ;  /* 0x0000000c2010723c */ /* 0x000fe20000001810 */
[----:B0-----:R-:W-:Y:S01]  /*2150*/  FADD R13, R41, R28 ;  /* 0x0000001c290d7221 */ /* 0x001fe20000000000 */
[----:B-1----:R-:W-:Y:S01]  /*2160*/  FADD R12, R40, R29 ;  /* 0x0000001d280c7221 */ /* 0x002fe20000000000 */
[----:B------:R-:W-:Y:S02]  /*2170*/  IMAD.MOV.U32 R91, RZ, RZ, R42 ;  /* 0x000000ffff5b7224 */ /* 0x000fe400078e002a */
[----:B------:R-:W-:Y:S01]  /*2180*/  FFMA R89, R44, R89, R13 ;  /* 0x000000592c597223 */ /* 0x000fe2000000000d */
[----:B------:R-:W-:Y:S01]  /*2190*/  FFMA R88, R45, R88, R12 ;  /* 0x000000582d587223 */ /* 0x000fe2000000000c */
[----:B------:R-:W-:Y:S01]  /*21a0*/  IMAD.MOV.U32 R90, RZ, RZ, R43 ;  /* 0x000000ffff5a7224 */ /* 0x000fe200078e002b */
[----:B------:R-:W-:Y:S01]  /*21b0*/  ULEA UR4, UR9, UR4, 0x5 ;  /* 0x0000000409047291 */ /* 0x000fe2000f8e28ff */
[----:B------:R-:W-:Y:S11]  /*21c0*/  BRA.U !UP0, `(.L_x_1) ;  /* 0xffffffe908dc7547 */ /* 0x000ff6000b83ffff */
.L_x_0:
[----:B------:R-:W0:Y:S01]  /*21d0*/  S2R R4, SR_TID.X ;  /* 0x0000000000047919 */ /* 0x000e220000002100 */
[----:B------:R-:W1:Y:S01]  /*21e0*/  S2UR UR5, SR_CgaCtaId ;  /* 0x00000000000579c3 */ /* 0x000e620000008800 */
[----:B------:R-:W-:Y:S01]  /*21f0*/  UMOV UR4, 0x400 ;  /* 0x0000040000047882 */ /* 0x000fe20000000000 */
[----:B------:R-:W-:Y:S01]  /*2200*/  FSETP.GEU.AND P1, PT, R89, 1.175494350822287508e-38, PT ;  /* 0x008000005900780b */ /* 0x000fe20003f2e000 */
[----:B------:R-:W-:Y:S01]  /*2210*/  IMAD.MOV.U32 R32, RZ, RZ, R16 ;  /* 0x000000ffff207224 */ /* 0x000fe200078e0010 */
[C---:B------:R-:W-:Y:S01]  /*2220*/  FSETP.GEU.AND P2, PT, R88.reuse, 1.175494350822287508e-38, PT ;  /* 0x008000005800780b */ /* 0x040fe20003f4e000 */
[----:B------:R-:W-:Y:S01]  /*2230*/  IMAD.MOV.U32 R30, RZ, RZ, R17 ;  /* 0x000000ffff1e7224 */ /* 0x000fe200078e0011 */
[C---:B------:R-:W-:Y:S01]  /*2240*/  FSETP.GT.AND P0, PT, |R88|.reuse, 8.50705917302346158658e+37, PT ;  /* 0x7e8000005800780b */ /* 0x040fe20003f04200 */
[----:B------:R-:W-:Y:S01]  /*2250*/  IMAD.MOV.U32 R17, RZ, RZ, R18 ;  /* 0x000000ffff117224 */ /* 0x000fe200078e0012 */
[----:B------:R-:W-:Y:S01]  /*2260*/  FSETP.GEU.AND P3, PT, |R88|, 1.175494350822287508e-38, PT ;  /* 0x008000005800780b */ /* 0x000fe20003f6e200 */
[----:B------:R-:W-:Y:S01]  /*2270*/  IMAD.MOV.U32 R29, RZ, RZ, R22 ;  /* 0x000000ffff1d7224 */ /* 0x000fe200078e0016 */
[----:B------:R-:W-:Y:S01]  /*2280*/  FSEL R12, RZ, -23, P2 ;  /* 0xc1b80000ff0c7808 */ /* 0x000fe20001000000 */
[----:B------:R-:W-:Y:S01]  /*2290*/  IMAD.MOV.U32 R28, RZ, RZ, R24 ;  /* 0x000000ffff1c7224 */ /* 0x000fe200078e0018 */
[----:B------:R-:W-:Y:S01]  /*22a0*/  BAR.SYNC.DEFER_BLOCKING 0x0 ;  /* 0x0000000000007b1d */ /* 0x000fe20000010000 */
[----:B------:R-:W-:-:S02]  /*22b0*/  IMAD.MOV.U32 R24, RZ, RZ, R25 ;  /* 0x000000ffff187224 */ /* 0x000fc400078e0019 */
[----:B------:R-:W-:-:S04]  /*22c0*/  IMAD.MOV.U32 R34, RZ, RZ, R21 ;  /* 0x000000ffff227224 */ /* 0x000fc800078e0015 */
[----:B------:R-:W-:Y:S01]  /*22d0*/  @P0 FMUL R19, R19, 0.25 ;  /* 0x3e80000013130820 */ /* 0x000fe20000400000 */
[----:B------:R-:W-:Y:S01]  /*22e0*/  @P0 FMUL R26, R26, 0.25 ;  /* 0x3e8000001a1a0820 */ /* 0x000fe20000400000 */
[----:B------:R-:W-:Y:S01]  /*22f0*/  @P0 FMUL R17, R17, 0.25 ;  /* 0x3e80000011110820 */ /* 0x000fe20000400000 */
[----:B------:R-:W-:Y:S01]  /*2300*/  @P0 FMUL R27, R27, 0.25 ;  /* 0x3e8000001b1b0820 */ /* 0x000fe20000400000 */
[----:B------:R-:W-:Y:S01]  /*2310*/  @P0 FMUL R39, R39, 0.25 ;  /* 0x3e80000027270820 */ /* 0x000fe20000400000 */
[----:B-1----:R-:W-:Y:S01]  /*2320*/  ULEA UR6, UR5, UR4, 0x18 ;  /* 0x0000000405067291 */ /* 0x002fe2000f8ec0ff */
[----:B------:R-:W-:Y:S01]  /*2330*/  @P0 FMUL R38, R38, 0.25 ;  /* 0x3e80000026260820 */ /* 0x000fe20000400000 */
[----:B------:R-:W-:Y:S01]  /*2340*/  @P0 FMUL R23, R23, 0.25 ;  /* 0x3e80000017170820 */ /* 0x000fe20000400000 */
[----:B------:R-:W-:Y:S01]  /*2350*/  @P0 FMUL R29, R29, 0.25 ;  /* 0x3e8000001d1d0820 */ /* 0x000fe20000400000 */
[----:B------:R-:W-:Y:S01]  /*2360*/  @!P3 FMUL R19, R19, 16777216 ;  /* 0x4b8000001313b820 */ /* 0x000fe20000400000 */
[----:B------:R-:W-:Y:S01]  /*2370*/  @!P3 FMUL R26, R26, 16777216 ;  /* 0x4b8000001a1ab820 */ /* 0x000fe20000400000 */
[----:B------:R-:W-:Y:S01]  /*2380*/  @!P3 FMUL R17, R17, 16777216 ;  /* 0x4b8000001111b820 */ /* 0x000fe20000400000 */
[--C-:B0-----:R-:W-:Y:S01]  /*2390*/  SHF.R.S32.HI R6, RZ, 0x4, R4.reuse ;  /* 0x00000004ff067819 */ /* 0x101fe20000011404 */
[C---:B------:R-:W-:Y:S01]  /*23a0*/  IMAD.SHL.U32 R3, R4.reuse, 0x8, RZ ;  /* 0x0000000804037824 */ /* 0x040fe200078e00ff */
[C---:B------:R-:W-:Y:S01]  /*23b0*/  LOP3.LUT R8, R4.reuse, 0x8, RZ, 0xc0, !PT ;  /* 0x0000000804087812 */ /* 0x040fe200078ec0ff */
[----:B------:R-:W-:Y:S01]  /*23c0*/  IMAD.SHL.U32 R21, R4, 0x40, RZ ;  /* 0x0000004004157824 */ /* 0x000fe200078e00ff */
[----:B------:R-:W-:Y:S01]  /*23d0*/  SGXT R6, R6, 0x1 ;  /* 0x000000010606781a */ /* 0x000fe20000000200 */
[----:B------:R-:W-:Y:S01]  /*23e0*/  @!P3 FMUL R27, R27, 16777216 ;  /* 0x4b8000001b1bb820 */ /* 0x000fe20000400000 */
[----:B------:R-:W-:Y:S01]  /*23f0*/  SHF.R.S32.HI R9, RZ, 0x3, R4 ;  /* 0x00000003ff097819 */ /* 0x000fe20000011404 */
[----:B------:R-:W-:Y:S01]  /*2400*/  @!P3 FMUL R39, R39, 16777216 ;  /* 0x4b8000002727b820 */ /* 0x000fe20000400000 */
[----:B------:R-:W-:Y:S01]  /*2410*/  LOP3.LUT R7, R6, 0x204, RZ, 0xc0, !PT ;  /* 0x0000020406077812 */ /* 0x000fe200078ec0ff */
[----:B------:R-:W-:Y:S01]  /*2420*/  @!P3 FMUL R38, R38, 16777216 ;  /* 0x4b8000002626b820 */ /* 0x000fe20000400000 */
[----:B------:R-:W-:Y:S01]  /*2430*/  LOP3.LUT R5, R4, 0x10, RZ, 0xc0, !PT ;  /* 0x0000001004057812 */ /* 0x000fe200078ec0ff */
[----:B------:R-:W-:Y:S01]  /*2440*/  @!P3 FMUL R23, R23, 16777216 ;  /* 0x4b8000001717b820 */ /* 0x000fe20000400000 */
[----:B------:R-:W-:Y:S01]  /*2450*/  LEA.HI R8, R8, UR6, RZ, 0x1f ;  /* 0x0000000608087c11 */ /* 0x000fe2000f8ff8ff */
[----:B------:R-:W-:Y:S01]  /*2460*/  @!P3 FMUL R29, R29, 16777216 ;  /* 0x4b8000001d1db820 */ /* 0x000fe20000400000 */
[----:B------:R-:W-:Y:S01]  /*2470*/  SGXT R6, R9, 0x1 ;  /* 0x000000010906781a */ /* 0x000fe20000000200 */
[----:B------:R-:W0:Y:S01]  /*2480*/  LDCU.64 UR4, c[0x0][0x3e0] ;  /* 0x00007c00ff0477ac */ /* 0x000e220008000a00 */
[----:B------:R-:W-:Y:S01]  /*2490*/  LOP3.LUT R3, R3, 0x38, RZ, 0xc0, !PT ;  /* 0x0000003803037812 */ /* 0x000fe200078ec0ff */
[----:B------:R-:W-:-:S02]  /*24a0*/  IMAD R8, R5, 0x4, R8 ;  /* 0x0000000405087824 */ /* 0x000fc400078e0208 */
[----:B------:R-:W-:Y:S01]  /*24b0*/  FMUL R5, R88, 8388608 ;  /* 0x4b00000058057820 */ /* 0x000fe20000400000 */
[----:B------:R-:W-:Y:S02]  /*24c0*/  LOP3.LUT R2, R4, 0x20, RZ, 0xc0, !PT ;  /* 0x0000002004027812 */ /* 0x000fe400078ec0ff */
[----:B------:R-:W-:Y:S01]  /*24d0*/  LOP3.LUT R13, R3, 0x140, R6, 0xf8, !PT ;  /* 0x00000140030d7812 */ /* 0x000fe200078ef806 */
[----:B------:R-:W-:Y:S01]  /*24e0*/  FMUL R6, R89, 8388608 ;  /* 0x4b00000059067820 */ /* 0x000fe20000400000 */
[----:B------:R-:W-:Y:S01]  /*24f0*/  SHF.R.S32.HI R10, RZ, 0x5, R4 ;  /* 0x00000005ff0a7819 */ /* 0x000fe20000011404 */
[----:B------:R-:W-:Y:S01]  /*2500*/  IMAD R15, R2, 0x4, R7 ;  /* 0x00000004020f7824 */ /* 0x000fe200078e0207 */
[----:B------:R-:W-:Y:S01]  /*2510*/  FSEL R5, R5, R88, !P2 ;  /* 0x0000005805057208 */ /* 0x000fe20005000000 */
[----:B------:R-:W-:Y:S01]  /*2520*/  IMAD.IADD R2, R3, 0x1, R8 ;  /* 0x0000000103027824 */ /* 0x000fe200078e0208 */
[----:B------:R-:W-:Y:S01]  /*2530*/  FSEL R6, R6, R89, !P1 ;  /* 0x0000005906067208 */ /* 0x000fe20004800000 */
[----:B------:R-:W-:Y:S01]  /*2540*/  IMAD.SHL.U32 R3, R4, 0x2, RZ ;  /* 0x0000000204037824 */ /* 0x000fe200078e00ff */
[----:B------:R-:W-:Y:S01]  /*2550*/  FSEL R9, RZ, -23, P1 ;  /* 0xc1b80000ff097808 */ /* 0x000fe20000800000 */
[----:B------:R-:W-:Y:S01]  /*2560*/  VIADD R8, R5, 0xc0cafb0d ;  /* 0xc0cafb0d05087836 */ /* 0x000fe20000000000 */
[C---:B------:R-:W-:Y:S01]  /*2570*/  FSETP.GT.AND P1, PT, |R89|.reuse, 8.50705917302346158658e+37, PT ;  /* 0x7e8000005900780b */ /* 0x040fe20003f24200 */
[----:B------:R-:W-:Y:S01]  /*2580*/  VIADD R7, R6, 0xc0cafb0d ;  /* 0xc0cafb0d06077836 */ /* 0x000fe20000000000 */
[----:B------:R-:W-:Y:S01]  /*2590*/  SGXT R10, R10, 0x1 ;  /* 0x000000010a0a781a */ /* 0x000fe20000000200 */
[----:B------:R-:W-:Y:S01]  /*25a0*/  @P0 FMUL R88, R88, 0.25 ;  /* 0x3e80000058580820 */ /* 0x000fe20000400000 */
[----:B------:R-:W-:Y:S01]  /*25b0*/  FSETP.GEU.AND P2, PT, |R89|, 1.175494350822287508e-38, PT ;  /* 0x008000005900780b */ /* 0x000fe20003f4e200 */
[----:B0-----:R-:W-:Y:S01]  /*25c0*/  UIMAD UR4, UR7, UR4, URZ ;  /* 0x00000004070472a4 */ /* 0x001fe2000f8e02ff */
[----:B------:R-:W-:Y:S01]  /*25d0*/  LOP3.LUT R10, R10, 0x204, RZ, 0xc0, !PT ;  /* 0x000002040a0a7812 */ /* 0x000fe200078ec0ff */
[----:B------:R-:W-:Y:S01]  /*25e0*/  @!P3 FMUL R88, R88, 16777216 ;  /* 0x4b8000005858b820 */ /* 0x000fe20000400000 */
[----:B------:R-:W-:-:S02]  /*25f0*/  LOP3.LUT R11, R7, 0xff800000, RZ, 0xc0, !PT ;  /* 0xff800000070b7812 */ /* 0x000fc400078ec0ff */
[----:B------:R-:W-:Y:S02]  /*2600*/  LOP3.LUT R14, R8, 0xff800000, RZ, 0xc0, !PT ;  /* 0xff800000080e7812 */ /* 0x000fe400078ec0ff */
[----:B------:R-:W-:Y:S01]  /*2610*/  LOP3.LUT R8, R10, 0x3c, R3, 0x78, !PT ;  /* 0x0000003c0a087812 */ /* 0x000fe200078e7803 */
[----:B------:R-:W-:Y:S01]  /*2620*/  @P1 FMUL R89, R89, 0.25 ;  /* 0x3e80000059591820 */ /* 0x000fe20000400000 */
[----:B------:R-:W-:Y:S01]  /*2630*/  LOP3.LUT R16, R13, 0x40, R4, 0x78, !PT ;  /* 0x000000400d107812 */ /* 0x000fe200078e7804 */
[----:B------:R-:W-:Y:S01]  /*2640*/  @P1 FMUL R28, R28, 0.25 ;  /* 0x3e8000001c1c1820 */ /* 0x000fe20000400000 */
[----:B------:R-:W-:Y:S01]  /*2650*/  I2FP.F32.S32 R10, R11 ;  /* 0x0000000b000a7245 */ /* 0x000fe20000201400 */
[----:B------:R-:W-:Y:S01]  /*2660*/  @!P2 FMUL R89, R89, 16777216 ;  /* 0x4b8000005959a820 */ /* 0x000fe20000400000 */
[----:B------:R-:W-:Y:S01]  /*2670*/  I2FP.F32.S32 R13, R14 ;  /* 0x0000000e000d7245 */ /* 0x000fe20000201400 */
[----:B------:R-:W-:Y:S02]  /*2680*/  IMAD.IADD R7, R15, 0x1, R16 ;  /* 0x000000010f077824 */ /* 0x000fe400078e0210 */
[----:B------:R-:W-:Y:S01]  /*2690*/  @P1 FMUL R24, R24, 0.25 ;  /* 0x3e80000018181820 */ /* 0x000fe20000400000 */
[----:B------:R-:W-:Y:S01]  /*26a0*/  FFMA.FTZ R9, R10, 1.1920928955078125e-07, R9 ;  /* 0x340000000a097823 */ /* 0x000fe20000010009 */
[----:B------:R-:W-:Y:S01]  /*26b0*/  MUFU.RCP R15, R89 ;  /* 0x00000059000f7308 */ /* 0x000fe20000001000 */
[----:B------:R-:W-:Y:S01]  /*26c0*/  FFMA.FTZ R10, R13, 1.1920928955078125e-07, R12 ;  /* 0x340000000d0a7823 */ /* 0x000fe2000001000c */
[----:B------:R-:W-:Y:S01]  /*26d0*/  @P1 FMUL R20, R20, 0.25 ;  /* 0x3e80000014141820 */ /* 0x000fe20000400000 */
[----:B------:R-:W-:Y:S01]  /*26e0*/  @P1 FMUL R30, R30, 0.25 ;  /* 0x3e8000001e1e1820 */ /* 0x000fe20000400000 */
[----:B------:R-:W-:Y:S01]  /*26f0*/  @P1 FMUL R37, R37, 0.25 ;  /* 0x3e80000025251820 */ /* 0x000fe20000400000 */
[----:B------:R-:W-:Y:S01]  /*2700*/  @P1 FMUL R36, R36, 0.25 ;  /* 0x3e80000024241820 */ /* 0x000fe20000400000 */
[----:B------:R-:W-:Y:S01]  /*2710*/  @P1 FMUL R34, R34, 0.25 ;  /* 0x3e80000022221820 */ /* 0x000fe20000400000 */
[----:B------:R-:W-:Y:S01]  /*2720*/  @P1 FMUL R32, R32, 0.25 ;  /* 0x3e80000020201820 */ /* 0x000fe20000400000 */
[----:B------:R-:W0:Y:S01]  /*2730*/  MUFU.RCP R12, R88 ;  /* 0x00000058000c7308 */ /* 0x000e220000001000 */
[----:B------:R-:W-:Y:S01]  /*2740*/  @!P2 FMUL R28, R28, 16777216 ;  /* 0x4b8000001c1ca820 */ /* 0x000fe20000400000 */
[----:B------:R-:W-:Y:S01]  /*2750*/  @!P2 FMUL R24, R24, 16777216 ;  /* 0x4b8000001818a820 */ /* 0x000fe20000400000 */
[----:B------:R-:W-:Y:S01]  /*2760*/  @!P2 FMUL R20, R20, 16777216 ;  /* 0x4b8000001414a820 */ /* 0x000fe20000400000 */
[----:B------:R-:W-:Y:S01]  /*2770*/  @!P2 FMUL R30, R30, 16777216 ;  /* 0x4b8000001e1ea820 */ /* 0x000fe20000400000 */
[----:B------:R-:W-:Y:S01]  /*2780*/  @!P2 FMUL R37, R37, 16777216 ;  /* 0x4b8000002525a820 */ /* 0x000fe20000400000 */
[----:B------:R-:W-:Y:S01]  /*2790*/  @!P2 FMUL R36, R36, 16777216 ;  /* 0x4b8000002424a820 */ /* 0x000fe20000400000 */
[----:B------:R-:W-:Y:S01]  /*27a0*/  @!P2 FMUL R34, R34, 16777216 ;  /* 0x4b8000002222a820 */ /* 0x000fe20000400000 */
[----:B------:R-:W-:Y:S01]  /*27b0*/  LOP3.LUT R8, R8, 0x40, R21, 0xf8, !PT ;  /* 0x0000004008087812 */ /* 0x000fe200078ef815 */
[----:B------:R-:W-:Y:S01]  /*27c0*/  @!P2 FMUL R32, R32, 16777216 ;  /* 0x4b8000002020a820 */ /* 0x000fe20000400000 */
[C---:B------:R-:W-:Y:S01]  /*27d0*/  IMAD.IADD R14, R5.reuse, 0x1, -R14 ;  /* 0x00000001050e7824 */ /* 0x040fe200078e0a0e */
[C---:B------:R-:W-:Y:S01]  /*27e0*/  ISETP.GE.U32.AND P1, PT, R6.reuse, 0x7f800000, PT ;  /* 0x7f8000000600780c */ /* 0x040fe20003f26070 */
[----:B------:R-:W-:Y:S01]  /*27f0*/  IMAD.IADD R11, R6, 0x1, -R11 ;  /* 0x00000001060b7824 */ /* 0x000fe200078e0a0b */
[----:B------:R-:W-:Y:S01]  /*2800*/  ISETP.GE.U32.AND P2, PT, R5, 0x7f800000, PT ;  /* 0x7f8000000500780c */ /* 0x000fe20003f46070 */
[----:B------:R-:W-:Y:S01]  /*2810*/  FADD R14, R14, -1 ;  /* 0xbf8000000e0e7421 */ /* 0x000fe20000000000 */
[----:B------:R-:W-:Y:S01]  /*2820*/  FSETP.NEU.AND P0, PT, R6, RZ, PT ;  /* 0x000000ff0600720b */ /* 0x000fe20003f0d000 */
[----:B------:R-:W-:Y:S01]  /*2830*/  FADD R11, R11, -1 ;  /* 0xbf8000000b0b7421 */ /* 0x000fe20000000000 */
[C---:B0-----:R-:W-:Y:S01]  /*2840*/  FMUL R18, R12.reuse, R19 ;  /* 0x000000130c127220 */ /* 0x041fe20000400000 */
[C---:B------:R-:W-:Y:S01]  /*2850*/  FMUL R16, R12.reuse, R26 ;  /* 0x0000001a0c107220 */ /* 0x040fe20000400000 */
[C---:B------:R-:W-:Y:S01]  /*2860*/  FMUL R19, R12.reuse, R17 ;  /* 0x000000110c137220 */ /* 0x040fe20000400000 */
[C---:B------:R-:W-:Y:S01]  /*2870*/  FMUL R13, R12.reuse, R27 ;  /* 0x0000001b0c0d7220 */ /* 0x040fe20000400000 */
[C---:B------:R-:W-:Y:S01]  /*2880*/  FMUL R21, R12.reuse, R39 ;  /* 0x000000270c157220 */ /* 0x040fe20000400000 */
[C---:B------:R-:W-:Y:S01]  /*2890*/  FMUL R22, R12.reuse, R38 ;  /* 0x000000260c167220 */ /* 0x040fe20000400000 */
[C---:B------:R-:W-:Y:S01]  /*28a0*/  FMUL R25, R12.reuse, R23 ;  /* 0x000000170c197220 */ /* 0x040fe20000400000 */
[----:B------:R-:W-:Y:S01]  /*28b0*/  FMUL R26, R12, R29 ;  /* 0x0000001d0c1a7220 */ /* 0x000fe20000400000 */
[C---:B------:R-:W-:Y:S01]  /*28c0*/  FMUL R17, R15.reuse, R28 ;  /* 0x0000001c0f117220 */ /* 0x040fe20000400000 */
[C---:B------:R-:W-:Y:S01]  /*28d0*/  FMUL R12, R15.reuse, R24 ;  /* 0x000000180f0c7220 */ /* 0x040fe20000400000 */
[C---:B------:R-:W-:Y:S01]  /*28e0*/  FMUL R28, R15.reuse, R20 ;  /* 0x000000140f1c7220 */ /* 0x040fe20000400000 */
[C---:B------:R-:W-:Y:S01]  /*28f0*/  FMUL R27, R15.reuse, R34 ;  /* 0x000000220f1b7220 */ /* 0x040fe20000400000 */
[C---:B------:R-:W-:Y:S01]  /*2900*/  FMUL R23, R15.reuse, R37 ;  /* 0x000000250f177220 */ /* 0x040fe20000400000 */
[C---:B------:R-:W-:Y:S01]  /*2910*/  FMUL R24, R15.reuse, R36 ;  /* 0x000000240f187220 */ /* 0x040fe20000400000 */
[C---:B------:R-:W-:Y:S01]  /*2920*/  FMUL R20, R15.reuse, R30 ;  /* 0x0000001e0f147220 */ /* 0x040fe20000400000 */
[----:B------:R-:W-:Y:S01]  /*2930*/  FMUL R15, R15, R32 ;  /* 0x000000200f0f7220 */ /* 0x000fe20000400000 */
[----:B------:R-:W-:Y:S01]  /*2940*/  F2FP.SATFINITE.E4M3.F32.PACK_AB_MERGE_C R27, R27, R28, RZ ;  /* 0x0000001c1b1b723e */ /* 0x000fe200048070ff */
[----:B------:R-:W0:Y:S01]  /*2950*/  LDC.64 R34, c[0x0][0x3a0] ;  /* 0x0000e800ff227b82 */ /* 0x000e220000000a00 */
[----:B------:R-:W-:-:S02]  /*2960*/  F2FP.SATFINITE.E4M3.F32.PACK_AB_MERGE_C R23, R23, R24, RZ ;  /* 0x000000181717723e */ /* 0x000fc400048070ff */
[----:B------:R-:W-:Y:S02]  /*2970*/  F2FP.SATFINITE.E4M3.F32.PACK_AB_MERGE_C R15, R20, R15, RZ ;  /* 0x0000000f140f723e */ /* 0x000fe400048070ff */
[----:B------:R-:W-:Y:S02]  /*2980*/  F2FP.SATFINITE.E4M3.F32.PACK_AB_MERGE_C R18, R18, R19, RZ ;  /* 0x000000131212723e */ /* 0x000fe400048070ff */
[----:B------:R-:W-:Y:S01]  /*2990*/  LOP3.LUT R27, R27, 0xffff, RZ, 0xc0, !PT ;  /* 0x0000ffff1b1b7812 */ /* 0x000fe200078ec0ff */
[----:B------:R-:W1:Y:S01]  /*29a0*/  LDC R28, c[0x0][0x3e8] ;  /* 0x0000fa00ff1c7b82 */ /* 0x000e620000000800 */
[----:B------:R-:W-:Y:S02]  /*29b0*/  LOP3.LUT R24, R23, 0xffff, RZ, 0xc0, !PT ;  /* 0x0000ffff17187812 */ /* 0x000fe400078ec0ff */
[----:B------:R-:W-:Y:S02]  /*29c0*/  LOP3.LUT R29, R15, 0xffff, RZ, 0xc0, !PT ;  /* 0x0000ffff0f1d7812 */ /* 0x000fe400078ec0ff */
[----:B------:R-:W-:-:S02]  /*29d0*/  LOP3.LUT R31, R18, 0xffff, RZ, 0xc0, !PT ;  /* 0x0000ffff121f7812 */ /* 0x000fc400078ec0ff */
[----:B------:R-:W-:Y:S01]  /*29e0*/  F2FP.SATFINITE.E4M3.F32.PACK_AB_MERGE_C R18, R12, R17, RZ ;  /* 0x000000110c12723e */ /* 0x000fe200048070ff */
[----:B------:R-:W-:Y:S01]  /*29f0*/  IMAD.MOV.U32 R17, RZ, RZ, 0x3dc6b27f ;  /* 0x3dc6b27fff117424 */ /* 0x000fe200078e00ff */
[----:B------:R-:W-:Y:S02]  /*2a00*/  F2FP.SATFINITE.E4M3.F32.PACK_AB_MERGE_C R19, R13, R16, RZ ;  /* 0x000000100d13723e */ /* 0x000fe400048070ff */
[----:B------:R-:W-:Y:S02]  /*2a10*/  F2FP.SATFINITE.E4M3.F32.PACK_AB_MERGE_C R21, R21, R22, RZ ;  /* 0x000000161515723e */ /* 0x000fe400048070ff */
[----:B------:R-:W-:Y:S02]  /*2a20*/  SHF.R.U32.HI R13, RZ, 0x8, R24 ;  /* 0x00000008ff0d7819 */ /* 0x000fe40000011618 */
[----:B------:R-:W-:Y:S02]  /*2a30*/  SHF.R.U32.HI R12, RZ, 0x8, R27 ;  /* 0x00000008ff0c7819 */ /* 0x000fe4000001161b */
[----:B------:R-:W-:-:S02]  /*2a40*/  F2FP.SATFINITE.E4M3.F32.PACK_AB_MERGE_C R25, R25, R26, RZ ;  /* 0x0000001a1919723e */ /* 0x000fc400048070ff */
[----:B------:R-:W-:Y:S02]  /*2a50*/  PRMT R20, R29, 0x3340, R0 ;  /* 0x000033401d147816 */ /* 0x000fe40000000000 */
[----:B------:R-:W-:Y:S02]  /*2a60*/  PRMT R15, R27, 0x3340, R24 ;  /* 0x000033401b0f7816 */ /* 0x000fe40000000018 */
[----:B------:R-:W-:Y:S02]  /*2a70*/  LOP3.LUT R26, R21, 0xffff, RZ, 0xc0, !PT ;  /* 0x0000ffff151a7812 */ /* 0x000fe400078ec0ff */
[----:B------:R-:W-:Y:S02]  /*2a80*/  LOP3.LUT R13, R13, 0xffff, RZ, 0xc0, !PT ;  /* 0x0000ffff0d0d7812 */ /* 0x000fe400078ec0ff */
[----:B------:R-:W-:Y:S01]  /*2a90*/  LOP3.LUT R16, R12, 0xffff, RZ, 0xc0, !PT ;  /* 0x0000ffff0c107812 */ /* 0x000fe200078ec0ff */
[----:B------:R-:W-:Y:S01]  /*2aa0*/  FFMA.FTZ R12, R11, R17, -0.16845393180847167969 ;  /* 0xbe2c7f300b0c7423 */ /* 0x000fe20000010011 */
[----:B------:R-:W-:-:S02]  /*2ab0*/  LOP3.LUT R25, R25, 0xffff, RZ, 0xc0, !PT ;  /* 0x0000ffff19197812 */ /* 0x000fc400078ec0ff */
[----:B------:R-:W-:Y:S01]  /*2ac0*/  PRMT R21, R15, 0x5410, R20 ;  /* 0x000054100f157816 */ /* 0x000fe20000000014 */
[----:B------:R-:W-:Y:S01]  /*2ad0*/  FFMA.FTZ R12, R11, R12, 0.1716887056827545166 ;  /* 0x3e2fcf2a0b0c7423 */ /* 0x000fe2000001000c */
[----:B------:R-:W-:Y:S02]  /*2ae0*/  SHF.R.U32.HI R15, RZ, 0x8, R29 ;  /* 0x00000008ff0f7819 */ /* 0x000fe4000001161d */
[----:B------:R-:W-:Y:S01]  /*2af0*/  PRMT R20, R16, 0x3340, R13 ;  /* 0x0000334010147816 */ /* 0x000fe2000000000d */
[C---:B------:R-:W-:Y:S01]  /*2b00*/  FFMA.FTZ R13, R14.reuse, R17, -0.16845393180847167969 ;  /* 0xbe2c7f300e0d7423 */ /* 0x040fe20000010011 */
[----:B------:R-:W-:Y:S01]  /*2b10*/  PRMT R23, R31, 0x3340, R0 ;  /* 0x000033401f177816 */ /* 0x000fe20000000000 */
[----:B------:R-:W-:Y:S01]  /*2b20*/  FFMA.FTZ R12, R11, R12, -0.17900948226451873779 ;  /* 0xbe374e430b0c7423 */ /* 0x000fe2000001000c */
[----:B------:R-:W-:Y:S01]  /*2b30*/  PRMT R22, R25, 0x3340, R26 ;  /* 0x0000334019167816 */ /* 0x000fe2000000001a */
[----:B------:R-:W-:Y:S01]  /*2b40*/  FFMA.FTZ R13, R14, R13, 0.1716887056827545166 ;  /* 0x3e2fcf2a0e0d7423 */ /* 0x000fe2000001000d */
[----:B------:R-:W-:Y:S01]  /*2b50*/  LOP3.LUT R15, R15, 0xffff, RZ, 0xc0, !PT ;  /* 0x0000ffff0f0f7812 */ /* 0x000fe200078ec0ff */
[----:B------:R-:W-:Y:S01]  /*2b60*/  FFMA.FTZ R12, R11, R12, 0.20512372255325317383 ;  /* 0x3e520bf40b0c7423 */ /* 0x000fe2000001000c */
[----:B------:R-:W-:Y:S01]  /*2b70*/  PRMT R22, R22, 0x5410, R23 ;  /* 0x0000541016167816 */ /* 0x000fe20000000017 */
[C---:B------:R-:W-:Y:S01]  /*2b80*/  FFMA.FTZ R13, R14.reuse, R13, -0.17900948226451873779 ;  /* 0xbe374e430e0d7423 */ /* 0x040fe2000001000d */
[----:B------:R-:W-:Y:S01]  /*2b90*/  PRMT R23, R15, 0x3340, R0 ;  /* 0x000033400f177816 */ /* 0x000fe20000000000 */
[C---:B------:R-:W-:Y:S01]  /*2ba0*/  FFMA.FTZ R12, R11.reuse, R12, -0.24046532809734344482 ;  /* 0xbe763c8b0b0c7423 */ /* 0x040fe2000001000c */
[----:B------:R-:W-:Y:S01]  /*2bb0*/  SHF.R.U32.HI R16, RZ, 0x8, R26 ;  /* 0x00000008ff107819 */ /* 0x000fe2000001161a */
[C---:B------:R-:W-:Y:S01]  /*2bc0*/  FFMA.FTZ R13, R14.reuse, R13, 0.20512372255325317383 ;  /* 0x3e520bf40e0d7423 */ /* 0x040fe2000001000d */
[----:B------:R-:W-:Y:S01]  /*2bd0*/  SHF.R.U32.HI R15, RZ, 0x8, R25 ;  /* 0x00000008ff0f7819 */ /* 0x000fe20000011619 */
[C---:B------:R-:W-:Y:S01]  /*2be0*/  FFMA.FTZ R12, R11.reuse, R12, 0.28857114911079406738 ;  /* 0x3e93bf990b0c7423 */ /* 0x040fe2000001000c */
[----:B------:R-:W-:Y:S01]  /*2bf0*/  SHF.R.U32.HI R17, RZ, 0x8, R31 ;  /* 0x00000008ff117819 */ /* 0x000fe2000001161f */
[----:B------:R-:W-:Y:S01]  /*2c00*/  FFMA.FTZ R13, R14, R13, -0.24046532809734344482 ;  /* 0xbe763c8b0e0d7423 */ /* 0x000fe2000001000d */
[----:B------:R-:W-:Y:S01]  /*2c10*/  LOP3.LUT R16, R16, 0xffff, RZ, 0xc0, !PT ;  /* 0x0000ffff10107812 */ /* 0x000fe200078ec0ff */
[----:B------:R-:W-:Y:S01]  /*2c20*/  FFMA.FTZ R12, R11, R12, -0.36067417263984680176 ;  /* 0xbeb8aa490b0c7423 */ /* 0x000fe2000001000c */
[----:B------:R-:W-:Y:S01]  /*2c30*/  LOP3.LUT R15, R15, 0xffff, RZ, 0xc0, !PT ;  /* 0x0000ffff0f0f7812 */ /* 0x000fe200078ec0ff */
[C---:B------:R-:W-:Y:S01]  /*2c40*/  FFMA.FTZ R13, R14.reuse, R13, 0.28857114911079406738 ;  /* 0x3e93bf990e0d7423 */ /* 0x040fe2000001000d */
[----:B------:R-:W-:Y:S01]  /*2c50*/  LOP3.LUT R17, R17, 0xffff, RZ, 0xc0, !PT ;  /* 0x0000ffff11117812 */ /* 0x000fe200078ec0ff */
[----:B------:R-:W-:Y:S01]  /*2c60*/  FFMA.FTZ R12, R11, R12, 0.48089820146560668945 ;  /* 0x3ef6384a0b0c7423 */ /* 0x000fe2000001000c */
[----:B------:R-:W-:Y:S01]  /*2c70*/  PRMT R15, R15, 0x3340, R16 ;  /* 0x000033400f0f7816 */ /* 0x000fe20000000010 */
[----:B------:R-:W-:Y:S01]  /*2c80*/  FFMA.FTZ R13, R14, R13, -0.36067417263984680176 ;  /* 0xbeb8aa490e0d7423 */ /* 0x000fe2000001000d */
[----:B------:R-:W-:Y:S01]  /*2c90*/  PRMT R16, R17, 0x3340, R0 ;  /* 0x0000334011107816 */ /* 0x000fe20000000000 */
[C---:B------:R-:W-:Y:S01]  /*2ca0*/  FFMA.FTZ R12, R11.reuse, R12, -0.72134751081466674805 ;  /* 0xbf38aa3b0b0c7423 */ /* 0x040fe2000001000c */
[----:B------:R-:W-:Y:S01]  /*2cb0*/  LOP3.LUT R18, R18, 0xffff, RZ, 0xc0, !PT ;  /* 0x0000ffff12127812 */ /* 0x000fe200078ec0ff */
[----:B------:R-:W-:Y:S01]  /*2cc0*/  FFMA.FTZ R13, R14, R13, 0.48089820146560668945 ;  /* 0x3ef6384a0e0d7423 */ /* 0x000fe2000001000d */
[----:B------:R-:W-:Y:S01]  /*2cd0*/  PRMT R23, R20, 0x5410, R23 ;  /* 0x0000541014177816 */ /* 0x000fe20000000017 */
[----:B------:R-:W-:Y:S01]  /*2ce0*/  FMUL R12, R11, R12 ;  /* 0x0000000c0b0c7220 */ /* 0x000fe20000400000 */
[----:B------:R-:W-:Y:S01]  /*2cf0*/  PRMT R16, R15, 0x5410, R16 ;  /* 0x000054100f107816 */ /* 0x000fe20000000010 */
[C---:B------:R-:W-:Y:S01]  /*2d00*/  FFMA.FTZ R13, R14.reuse, R13, -0.72134751081466674805 ;  /* 0xbf38aa3b0e0d7423 */ /* 0x040fe2000001000d */
[----:B------:R-:W-:Y:S01]  /*2d10*/  LOP3.LUT R19, R19, 0xffff, RZ, 0xc0, !PT ;  /* 0x0000ffff13137812 */ /* 0x000fe200078ec0ff */
[----:B------:R-:W-:Y:S01]  /*2d20*/  FMUL R12, R11, R12 ;  /* 0x0000000c0b0c7220 */ /* 0x000fe20000400000 */
[--C-:B------:R-:W-:Y:S01]  /*2d30*/  PRMT R21, R21, 0x4210, R18.reuse ;  /* 0x0000421015157816 */ /* 0x100fe20000000012 */
[----:B------:R-:W-:Y:S01]  /*2d40*/  FMUL R13, R14, R13 ;  /* 0x0000000d0e0d7220 */ /* 0x000fe20000400000 */
[----:B------:R-:W-:Y:S01]  /*2d50*/  PRMT R23, R23, 0x5210, R18 ;  /* 0x0000521017177816 */ /* 0x000fe20000000012 */
[----:B------:R-:W-:Y:S01]  /*2d60*/  FFMA.FTZ R12, R11, 1.4426950216293334961, R12 ;  /* 0x3fb8aa3b0b0c7823 */ /* 0x000fe2000001000c */
[--C-:B------:R-:W-:Y:S01]  /*2d70*/  PRMT R22, R22, 0x4210, R19.reuse ;  /* 0x0000421016167816 */ /* 0x100fe20000000013 */
[----:B------:R2:W-:Y:S01]  /*2d80*/  STS [R8+UR6], R21 ;  /* 0x0000001508007988 */ /* 0x0005e20008000806 */
[----:B------:R-:W-:Y:S01]  /*2d90*/  PRMT R16, R16, 0x5210, R19 ;  /* 0x0000521010107816 */ /* 0x000fe20000000013 */
[----:B------:R-:W-:Y:S01]  /*2da0*/  FMUL R13, R14, R13 ;  /* 0x0000000d0e0d7220 */ /* 0x000fe20000400000 */
[----:B------:R-:W-:Y:S01]  /*2db0*/  LOP3.LUT R15, R8, 0x40, RZ, 0x3c, !PT ;  /* 0x00000040080f7812 */ /* 0x000fe200078e3cff */
[----:B------:R1:W-:Y:S01]  /*2dc0*/  STS [R8+UR6+0x80], R23 ;  /* 0x0000801708007988 */ /* 0x0003e20008000806 */
[----:B------:R-:W3:Y:S01]  /*2dd0*/  LDC.64 R18, c[0x0][0x398] ;  /* 0x0000e600ff127b82 */ /* 0x000ee20000000a00 */
[----:B------:R-:W-:Y:S01]  /*2de0*/  FFMA.FTZ R13, R14, 1.4426950216293334961, R13 ;  /* 0x3fb8aa3b0e0d7823 */ /* 0x000fe2000001000d */
[----:B------:R-:W-:Y:S01]  /*2df0*/  SHF.R.U32.HI R11, RZ, 0x5, R4 ;  /* 0x00000005ff0b7819 */ /* 0x000fe20000011604 */
[----:B------:R-:W-:Y:S01]  /*2e00*/  STS [R15+UR6+0x100], R22 ;  /* 0x000100160f007988 */ /* 0x000fe20008000806 */
[----:B------:R-:W-:Y:S01]  /*2e10*/  FADD R20, R9, R12 ;  /* 0x0000000c09147221 */ /* 0x000fe20000000000 */
[----:B--2---:R-:W-:Y:S01]  /*2e20*/  FADD R21, R10, R13 ;  /* 0x0000000d0a157221 */ /* 0x004fe20000000000 */
[----:B------:R-:W-:Y:S01]  /*2e30*/  LOP3.LUT R10, R7, 0x4, RZ, 0x3c, !PT ;  /* 0x00000004070a7812 */ /* 0x000fe200078e3cff */
[----:B------:R3:W-:Y:S01]  /*2e40*/  STS [R15+UR6+0x180], R16 ;  /* 0x000180100f007988 */ /* 0x0007e20008000806 */
[----:B------:R-:W-:Y:S01]  /*2e50*/  SGXT.U32 R11, R11, 0x2 ;  /* 0x000000020b0b781a */ /* 0x000fe20000000000 */
[----:B------:R-:W-:Y:S01]  /*2e60*/  @P1 IMAD.MOV.U32 R9, RZ, RZ, 0x7f800000 ;  /* 0x7f800000ff091424 */ /* 0x000fe200078e00ff */
[----:B------:R-:W-:Y:S01]  /*2e70*/  LOP3.LUT R3, R3, 0x78, RZ, 0xc0, !PT ;  /* 0x0000007803037812 */ /* 0x000fe200078ec0ff */
[----:B------:R-:W-:Y:S02]  /*2e80*/  BAR.SYNC.DEFER_BLOCKING 0x0 ;  /* 0x0000000000007b1d */ /* 0x000fe40000010000 */
[----:B-1----:R-:W-:-:S02]  /*2e90*/  IMAD R8, R11, R28, RZ ;  /* 0x0000001c0b087224 */ /* 0x002fc400078e02ff */
[----:B------:R-:W-:Y:S01]  /*2ea0*/  @P1 FFMA.FTZ R20, R6, R9, +INF ;  /* 0x7f80000006141423 */ /* 0x000fe20000010009 */
[----:B------:R-:W-:Y:S01]  /*2eb0*/  IMAD R9, R0, UR5, RZ ;  /* 0x0000000500097c24 */ /* 0x000fe2000f8e02ff */
[C---:B------:R-:W-:Y:S01]  /*2ec0*/  LEA.HI R11, R4.reuse, 0x1c, RZ, 0x1b ;  /* 0x0000001c040b7811 */ /* 0x040fe200078fd8ff */
[----:B------:R-:W-:Y:S01]  /*2ed0*/  USHF.R.S32.HI UR5, URZ, 0x1f, UR4 ;  /* 0x0000001fff057899 */ /* 0x000fe20008011404 */
[----:B------:R-:W-:Y:S02]  /*2ee0*/  LOP3.LUT P1, RZ, R4, 0x60, RZ, 0xc0, !PT ;  /* 0x0000006004ff7812 */ /* 0x000fe4000782c0ff */
[----:B------:R-:W-:Y:S01]  /*2ef0*/  SHF.R.S32.HI R4, RZ, 0x1f, R9 ;  /* 0x0000001fff047819 */ /* 0x000fe20000011409 */
[----:B------:R-:W-:Y:S01]  /*2f00*/  IMAD R6, R11, R28, RZ ;  /* 0x0000001c0b067224 */ /* 0x000fe200078e02ff */
[----:B---3--:R-:W-:Y:S01]  /*2f10*/  IADD3 R16, P3, P4, R9, UR4, R18 ;  /* 0x0000000409107c10 */ /* 0x008fe2000fc7e012 */
[----:B------:R-:W1:Y:S03]  /*2f20*/  LDCU UR4, c[0x0][0x3ec] ;  /* 0x00007d80ff0477ac */ /* 0x000e660008000800 */
[----:B------:R-:W-:-:S02]  /*2f30*/  IADD3.X R26, PT, PT, R4, UR5, R19, P3, P4 ;  /* 0x00000005041a7c10 */ /* 0x000fc40009fe8413 */
[C---:B------:R-:W-:Y:S02]  /*2f40*/  IADD3 R18, P4, PT, R6.reuse, R16, RZ ;  /* 0x0000001006127210 */ /* 0x040fe40007f9e0ff */
[----:B------:R-:W-:Y:S02]  /*2f50*/  FSETP.NEU.AND P3, PT, R5, RZ, PT ;  /* 0x000000ff0500720b */ /* 0x000fe40003f6d000 */
[----:B------:R-:W-:Y:S01]  /*2f60*/  LEA.HI.X.SX32 R19, R6, R26, 0x1, P4 ;  /* 0x0000001a06137211 */ /* 0x000fe200020f0eff */
[----:B------:R2:W3:Y:S04]  /*2f70*/  LDS R24, [R7+UR6] ;  /* 0x0000000607187984 */ /* 0x0004e80008000800 */
[----:B------:R4:W5:Y:S01]  /*2f80*/  LDS R22, [R10+UR6] ;  /* 0x000000060a167984 */ /* 0x0009620008000800 */
[----:B--2---:R-:W-:Y:S01]  /*2f90*/  IMAD R7, R28, 0x4, R8 ;  /* 0x000000041c077824 */ /* 0x004fe200078e0208 */
[----:B-1----:R-:W-:-:S03]  /*2fa0*/  UIMAD UR4, UR7, UR4, URZ ;  /* 0x00000004070472a4 */ /* 0x002fc6000f8e02ff */
[C---:B------:R-:W-:Y:S01]  /*2fb0*/  IMAD R9, R28.reuse, 0x4, R7 ;  /* 0x000000041c097824 */ /* 0x040fe200078e0207 */
[C---:B------:R-:W-:Y:S01]  /*2fc0*/  IADD3 R6, P4, PT, R7.reuse, R16, RZ ;  /* 0x0000001007067210 */ /* 0x040fe20007f9e0ff */
[----:B----4-:R-:W-:Y:S01]  /*2fd0*/  @P2 IMAD.MOV.U32 R10, RZ, RZ, 0x7f800000 ;  /* 0x7f800000ff0a2424 */ /* 0x010fe200078e00ff */
[----:B------:R-:W-:Y:S01]  /*2fe0*/  USHF.L.U32 UR7, UR4, 0x2, URZ ;  /* 0x0000000204077899 */ /* 0x000fe200080006ff */
[----:B------:R-:W-:Y:S01]  /*2ff0*/  IMAD R11, R28, 0x4, R9 ;  /* 0x000000041c0b7824 */ /* 0x000fe200078e0209 */
[----:B------:R-:W-:Y:S01]  /*3000*/  LEA.HI.X.SX32 R7, R7, R26, 0x1, P4 ;  /* 0x0000001a07077211 */ /* 0x000fe200020f0eff */
[----:B------:R-:W-:Y:S01]  /*3010*/  @P2 FFMA.FTZ R21, R5, R10, +INF ;  /* 0x7f80000005152423 */ /* 0x000fe2000001000a */
[-C--:B------:R-:W-:Y:S01]  /*3020*/  IADD3 R4, P2, PT, R8, R16.reuse, RZ ;  /* 0x0000001008047210 */ /* 0x080fe20007f5e0ff */
[----:B------:R-:W-:Y:S01]  /*3030*/  IMAD R13, R28, 0x4, R11 ;  /* 0x000000041c0d7824 */ /* 0x000fe200078e020b */
[----:B------:R-:W-:Y:S01]  /*3040*/  IADD3 R10, P4, PT, R11, R16, RZ ;  /* 0x000000100b0a7210 */ /* 0x000fe20007f9e0ff */
[----:B------:R-:W-:Y:S01]  /*3050*/  UIMAD.WIDE UR4, UR4, 0x4, URZ ;  /* 0x00000004040478a5 */ /* 0x000fe2000f8e02ff */
[----:B------:R-:W-:Y:S01]  /*3060*/  LEA.HI.X.SX32 R5, R8, R26, 0x1, P2 ;  /* 0x0000001a08057211 */ /* 0x000fe200010f0eff */
[----:B------:R-:W-:Y:S01]  /*3070*/  IMAD R15, R28, 0x4, R13 ;  /* 0x000000041c0f7824 */ /* 0x000fe200078e020d */
[----:B------:R-:W-:-:S02]  /*3080*/  IADD3 R8, P2, PT, R9, R16, RZ ;  /* 0x0000001009087210 */ /* 0x000fc40007f5e0ff */
[-C--:B------:R-:W-:Y:S01]  /*3090*/  LEA.HI.X.SX32 R11, R11, R26.reuse, 0x1, P4 ;  /* 0x0000001a0b0b7211 */ /* 0x080fe200020f0eff */
[----:B------:R-:W-:Y:S01]  /*30a0*/  IMAD R17, R28, 0x4, R15 ;  /* 0x000000041c117824 */ /* 0x000fe200078e020f */
[----:B------:R-:W-:Y:S02]  /*30b0*/  LEA.HI.X.SX32 R9, R9, R26, 0x1, P2 ;  /* 0x0000001a09097211 */ /* 0x000fe400010f0eff */
[-C--:B------:R-:W-:Y:S02]  /*30c0*/  IADD3 R12, P2, PT, R13, R16.reuse, RZ ;  /* 0x000000100d0c7210 */ /* 0x080fe40007f5e0ff */
[-C--:B------:R-:W-:Y:S02]  /*30d0*/  IADD3 R14, P4, PT, R15, R16.reuse, RZ ;  /* 0x000000100f0e7210 */ /* 0x080fe40007f9e0ff */
[----:B------:R-:W-:Y:S02]  /*30e0*/  IADD3 R16, P5, PT, R17, R16, RZ ;  /* 0x0000001011107210 */ /* 0x000fe40007fbe0ff */
[----:B------:R-:W-:-:S02]  /*30f0*/  LEA.HI.X.SX32 R13, R13, R26, 0x1, P2 ;  /* 0x0000001a0d0d7211 */ /* 0x000fc400010f0eff */
[----:B------:R-:W-:Y:S02]  /*3100*/  LEA.HI.X.SX32 R15, R15, R26, 0x1, P4 ;  /* 0x0000001a0f0f7211 */ /* 0x000fe400020f0eff */
[C---:B---3--:R-:W-:Y:S02]  /*3110*/  PRMT R23, R24.reuse, 0x7770, RZ ;  /* 0x0000777018177816 */ /* 0x048fe400000000ff */
[----:B------:R-:W-:Y:S02]  /*3120*/  PRMT R27, R24, 0x7771, RZ ;  /* 0x00007771181b7816 */ /* 0x000fe400000000ff */
[C---:B-----5:R-:W-:Y:S01]  /*3130*/  PRMT R25, R22.reuse, 0x7770, RZ ;  /* 0x0000777016197816 */ /* 0x060fe200000000ff */
[----:B------:R1:W-:Y:S01]  /*3140*/  STG.E.U8 desc[UR10][R4.64], R23 ;  /* 0x0000001704007986 */ /* 0x0003e2000c10110a */
[----:B------:R-:W-:Y:S02]  /*3150*/  PRMT R29, R22, 0x7771, RZ ;  /* 0x00007771161d7816 */ /* 0x000fe400000000ff */
[----:B------:R-:W-:Y:S01]  /*3160*/  PRMT R31, R24, 0x7772, RZ ;  /* 0x00007772181f7816 */ /* 0x000fe200000000ff */
[----:B------:R2:W-:Y:S01]  /*3170*/  STG.E.U8 desc[UR10][R6.64], R25 ;  /* 0x0000001906007986 */ /* 0x0005e2000c10110a */
[----:B------:R-:W-:-:S02]  /*3180*/  PRMT R33, R22, 0x7772, RZ ;  /* 0x0000777216217816 */ /* 0x000fc400000000ff */
[----:B------:R-:W-:Y:S01]  /*3190*/  LEA.HI.X.SX32 R17, R17, R26, 0x1, P5 ;  /* 0x0000001a11117211 */ /* 0x000fe200028f0eff */
[----:B------:R3:W-:Y:S01]  /*31a0*/  STG.E.U8 desc[UR10][R8.64], R27 ;  /* 0x0000001b08007986 */ /* 0x0007e2000c10110a */
[----:B-1----:R-:W-:-:S03]  /*31b0*/  PRMT R23, R24, 0x7773, RZ ;  /* 0x0000777318177816 */ /* 0x002fc600000000ff */
[----:B------:R3:W-:Y:S01]  /*31c0*/  STG.E.U8 desc[UR10][R10.64], R29 ;  /* 0x0000001d0a007986 */ /* 0x0007e2000c10110a */
[----:B------:R-:W-:Y:S02]  /*31d0*/  FSEL R5, R20, -INF , P0 ;  /* 0xff80000014057808 */ /* 0x000fe40000000000 */
[----:B--2---:R-:W-:Y:S01]  /*31e0*/  PRMT R7, R22, 0x7773, RZ ;  /* 0x0000777316077816 */ /* 0x004fe200000000ff */
[----:B------:R3:W-:Y:S01]  /*31f0*/  STG.E.U8 desc[UR10][R12.64], R31 ;  /* 0x0000001f0c007986 */ /* 0x0007e2000c10110a */
[----:B------:R-:W-:Y:S01]  /*3200*/  FSEL R4, R21, -INF , P3 ;  /* 0xff80000015047808 */ /* 0x000fe20001800000 */
[----:B------:R-:W-:Y:S01]  /*3210*/  FFMA R42, R5, 0.69314718246459960938, R42 ;  /* 0x3f317218052a7823 */ /* 0x000fe2000000002a */
[C---:B------:R-:W-:Y:S01]  /*3220*/  IMAD.SHL.U32 R5, R0.reuse, 0x4, RZ ;  /* 0x0000000400057824 */ /* 0x040fe200078e00ff */
[----:B------:R3:W-:Y:S01]  /*3230*/  STG.E.U8 desc[UR10][R14.64], R33 ;  /* 0x000000210e007986 */ /* 0x0007e2000c10110a */
[----:B------:R-:W-:-:S04]  /*3240*/  IMAD.HI R0, R0, 0x4, RZ ;  /* 0x0000000400007827 */ /* 0x000fc800078e02ff */
[----:B------:R-:W-:Y:S01]  /*3250*/  FFMA R43, R4, 0.69314718246459960938, R43 ;  /* 0x3f317218042b7823 */ /* 0x000fe2000000002b */
[----:B------:R3:W-:Y:S01]  /*3260*/  STG.E.U8 desc[UR10][R16.64], R23 ;  /* 0x0000001710007986 */ /* 0x0007e2000c10110a */
[----:B0-----:R-:W-:-:S03]  /*3270*/  IADD3 R4, P0, P2, R5, UR7, R34 ;  /* 0x0000000705047c10 */ /* 0x001fc6000fa1e022 */
[----:B------:R3:W-:Y:S01]  /*3280*/  STG.E.U8 desc[UR10][R18.64], R7 ;  /* 0x0000000712007986 */ /* 0x0007e2000c10110a */
[----:B------:R-:W-:Y:S01]  /*3290*/  IADD3.X R5, PT, PT, R0, UR5, R35, P0, P2 ;  /* 0x0000000500057c10 */ /* 0x000fe200087e4423 */
[----:B------:R-:W-:Y:S06]  /*32a0*/  BAR.SYNC.DEFER_BLOCKING 0x0 ;  /* 0x0000000000007b1d */ /* 0x000fec0000010000 */
[----:B------:R3:W-:Y:S02]  /*32b0*/  STS.64 [R3+UR6], R42 ;  /* 0x0000002a03007988 */ /* 0x0007e40008000a06 */
[----:B------:R-:W-:Y:S06]  /*32c0*/  BAR.SYNC.DEFER_BLOCKING 0x0 ;  /* 0x0000000000007b1d */ /* 0x000fec0000010000 */
[----:B------:R-:W-:Y:S05]  /*32d0*/  @P1 EXIT ;  /* 0x000000000000194d */ /* 0x000fea0003800000 */
[----:B---3--:R-:W0:Y:S04]  /*32e0*/  LDS R3, [R2] ;  /* 0x0000000002037984 */ /* 0x008e280000000800 */
[----:B0-----:R-:W-:Y:S01]  /*32f0*/  STG.E desc[UR10][R4.64], R3 ;  /* 0x0000000304007986 */ /* 0x001fe2000c10190a */
[----:B------:R-:W-:Y:S05]  /*3300*/  EXIT ;  /* 0x000000000000794d */ /* 0x000fea0003800000 */
.L_x_2:
[----:B------:R-:W-:-:S00]  /*3310*/  BRA `(.L_x_2) ;  /* 0xfffffffc00fc7947 */ /* 0x000fc0000383ffff */
[----:B------:R-:W-:-:S00]  /*3320*/  NOP ;  /* 0x0000000000007918 */ /* 0x000fc00000000000 */
        /* <DEDUP_REMOVED lines=13> */
.L_x_3:


//--------------------- .nv.global.init           --------------------------
	.section	.nv.global.init,"aw",@progbits
.nv.global.init:
	.type		_$_str,@object
	.size		_$_str,(.L_0 - _$_str)
_$_str:
        /*0000*/ 	.byte	0x5f, 0x5f, 0x43, 0x55, 0x44, 0x41, 0x5f, 0x46, 0x54, 0x5a, 0x00
.L_0:


//--------------------- .nv.shared.attn_fwd       --------------------------
	.section	.nv.shared.attn_fwd,"aw",@nobits
	.sectionflags	@""
	.align	16
	.zero		1024


//--------------------- .nv.shared.reserved.0     --------------------------
	.section	.nv.shared.reserved.0,"aw",@nobits
	.weak		__nv_reservedSMEM_offset_0_alias
	.size		__nv_reservedSMEM_offset_0_alias, 0, 64
	.other		__nv_reservedSMEM_offset_0_alias,@"STO_CUDA_RESERVED_SHARED STV_DEFAULT"
__nv_reservedSMEM_offset_0_alias:
	.zero		0
	.zero		64


//--------------------- .nv.constant0.attn_fwd    --------------------------
	.section	.nv.constant0.attn_fwd,"a",@progbits
	.sectionflags	@""
	.align	4
.nv.constant0.attn_fwd:
	.zero		1032


//--------------------- SYMBOLS --------------------------

	.type		.nv.reservedSmem.offset0,@object
	.size		.nv.reservedSmem.offset0,0x4
	.type		.nv.reservedSmem.cap,@object
	.size		.nv.reservedSmem.cap,0x4
